//
// Generated by NVIDIA NVVM Compiler
//
// Compiler Build ID: CL-36424714
// Cuda compilation tools, release 13.0, V13.0.88
// Based on NVVM 20.0.0
//

.version 9.0
.target sm_100
.address_size 64

	// .globl	_Z12conv2D_basicPfS_S_iii
.const .align 4 .b8 F_c[484];
// _ZZ17conv2D_shared_memPfS_iiE3a_s has been demoted

.visible .entry _Z12conv2D_basicPfS_S_iii(
	.param .u64 .ptr .align 1 _Z12conv2D_basicPfS_S_iii_param_0,
	.param .u64 .ptr .align 1 _Z12conv2D_basicPfS_S_iii_param_1,
	.param .u64 .ptr .align 1 _Z12conv2D_basicPfS_S_iii_param_2,
	.param .u32 _Z12conv2D_basicPfS_S_iii_param_3,
	.param .u32 _Z12conv2D_basicPfS_S_iii_param_4,
	.param .u32 _Z12conv2D_basicPfS_S_iii_param_5
)
{
	.reg .pred 	%p<95>;
	.reg .b32 	%r<65>;
	.reg .b32 	%f<99>;
	.reg .b64 	%rd<58>;

	ld.param.u64 	%rd8, [_Z12conv2D_basicPfS_S_iii_param_0];
	ld.param.u64 	%rd9, [_Z12conv2D_basicPfS_S_iii_param_1];
	ld.param.u64 	%rd7, [_Z12conv2D_basicPfS_S_iii_param_2];
	ld.param.u32 	%r25, [_Z12conv2D_basicPfS_S_iii_param_3];
	ld.param.u32 	%r26, [_Z12conv2D_basicPfS_S_iii_param_4];
	ld.param.u32 	%r27, [_Z12conv2D_basicPfS_S_iii_param_5];
	cvta.to.global.u64 	%rd1, %rd9;
	cvta.to.global.u64 	%rd2, %rd8;
	mov.u32 	%r28, %ctaid.y;
	mov.u32 	%r29, %ntid.y;
	mov.u32 	%r30, %tid.y;
	mad.lo.s32 	%r1, %r28, %r29, %r30;
	mov.u32 	%r31, %ctaid.x;
	mov.u32 	%r32, %ntid.x;
	mov.u32 	%r33, %tid.x;
	mad.lo.s32 	%r2, %r31, %r32, %r33;
	setp.lt.s32 	%p2, %r25, 1;
	mov.f32 	%f77, 0f00000000;
	@%p2 bra 	$L__BB0_43;
	add.s32 	%r35, %r25, -1;
	shr.u32 	%r36, %r35, 1;
	sub.s32 	%r3, %r1, %r36;
	sub.s32 	%r4, %r2, %r36;
	and.b32  	%r5, %r25, 7;
	add.s32 	%r6, %r5, -1;
	and.b32  	%r7, %r25, 3;
	and.b32  	%r8, %r25, 2147483640;
	and.b32  	%r9, %r25, 1;
	mov.f32 	%f77, 0f00000000;
	mov.b32 	%r60, 0;
	cvt.s64.s32 	%rd41, %r4;
$L__BB0_2:
	setp.lt.u32 	%p3, %r25, 8;
	add.s32 	%r38, %r3, %r60;
	setp.gt.s32 	%p4, %r38, -1;
	setp.lt.s32 	%p5, %r38, %r26;
	and.pred  	%p1, %p4, %p5;
	mul.lo.s32 	%r11, %r38, %r27;
	mul.lo.s32 	%r12, %r60, %r25;
	mov.b32 	%r63, 0;
	@%p3 bra 	$L__BB0_21;
	mov.b32 	%r61, 0;
$L__BB0_4:
	.pragma "nounroll";
	add.s32 	%r14, %r4, %r61;
	setp.gt.s32 	%p6, %r14, -1;
	setp.lt.s32 	%p7, %r14, %r27;
	and.pred  	%p8, %p6, %p7;
	and.pred  	%p10, %p1, %p8;
	not.pred 	%p11, %p10;
	@%p11 bra 	$L__BB0_6;
	add.s32 	%r40, %r14, %r11;
	mul.wide.s32 	%rd10, %r40, 4;
	add.s64 	%rd11, %rd2, %rd10;
	ld.global.f32 	%f43, [%rd11];
	add.s32 	%r41, %r61, %r12;
	mul.wide.u32 	%rd12, %r41, 4;
	add.s64 	%rd13, %rd1, %rd12;
	ld.global.f32 	%f44, [%rd13];
	fma.rn.f32 	%f77, %f43, %f44, %f77;
$L__BB0_6:
	add.s32 	%r42, %r14, 1;
	setp.gt.s32 	%p12, %r42, -1;
	setp.lt.s32 	%p13, %r42, %r27;
	and.pred  	%p14, %p12, %p13;
	and.pred  	%p15, %p1, %p14;
	cvt.s64.s32 	%rd14, %r61;
	cvt.s64.s32 	%rd15, %r4;
	cvt.s64.s32 	%rd16, %r11;
	add.s64 	%rd17, %rd15, %rd14;
	add.s64 	%rd18, %rd17, %rd16;
	shl.b64 	%rd19, %rd18, 2;
	add.s64 	%rd3, %rd2, %rd19;
	cvt.u64.u32 	%rd20, %r12;
	add.s64 	%rd21, %rd14, %rd20;
	shl.b64 	%rd22, %rd21, 2;
	add.s64 	%rd4, %rd1, %rd22;
	not.pred 	%p16, %p15;
	@%p16 bra 	$L__BB0_8;
	ld.global.f32 	%f45, [%rd3+4];
	ld.global.f32 	%f46, [%rd4+4];
	fma.rn.f32 	%f77, %f45, %f46, %f77;
$L__BB0_8:
	add.s32 	%r43, %r14, 2;
	setp.gt.s32 	%p17, %r43, -1;
	setp.lt.s32 	%p18, %r43, %r27;
	and.pred  	%p19, %p17, %p18;
	and.pred  	%p20, %p1, %p19;
	not.pred 	%p21, %p20;
	@%p21 bra 	$L__BB0_10;
	ld.global.f32 	%f47, [%rd3+8];
	ld.global.f32 	%f48, [%rd4+8];
	fma.rn.f32 	%f77, %f47, %f48, %f77;
$L__BB0_10:
	add.s32 	%r44, %r14, 3;
	setp.gt.s32 	%p22, %r44, -1;
	setp.lt.s32 	%p23, %r44, %r27;
	and.pred  	%p24, %p22, %p23;
	and.pred  	%p25, %p1, %p24;
	not.pred 	%p26, %p25;
	@%p26 bra 	$L__BB0_12;
	ld.global.f32 	%f49, [%rd3+12];
	ld.global.f32 	%f50, [%rd4+12];
	fma.rn.f32 	%f77, %f49, %f50, %f77;
$L__BB0_12:
	add.s32 	%r45, %r14, 4;
	setp.gt.s32 	%p27, %r45, -1;
	setp.lt.s32 	%p28, %r45, %r27;
	and.pred  	%p29, %p27, %p28;
	and.pred  	%p30, %p1, %p29;
	not.pred 	%p31, %p30;
	@%p31 bra 	$L__BB0_14;
	ld.global.f32 	%f51, [%rd3+16];
	ld.global.f32 	%f52, [%rd4+16];
	fma.rn.f32 	%f77, %f51, %f52, %f77;
$L__BB0_14:
	add.s32 	%r46, %r14, 5;
	setp.gt.s32 	%p32, %r46, -1;
	setp.lt.s32 	%p33, %r46, %r27;
	and.pred  	%p34, %p32, %p33;
	and.pred  	%p35, %p1, %p34;
	not.pred 	%p36, %p35;
	@%p36 bra 	$L__BB0_16;
	ld.global.f32 	%f53, [%rd3+20];
	ld.global.f32 	%f54, [%rd4+20];
	fma.rn.f32 	%f77, %f53, %f54, %f77;
$L__BB0_16:
	add.s32 	%r47, %r14, 6;
	setp.gt.s32 	%p37, %r47, -1;
	setp.lt.s32 	%p38, %r47, %r27;
	and.pred  	%p39, %p37, %p38;
	and.pred  	%p40, %p1, %p39;
	not.pred 	%p41, %p40;
	@%p41 bra 	$L__BB0_18;
	ld.global.f32 	%f55, [%rd3+24];
	ld.global.f32 	%f56, [%rd4+24];
	fma.rn.f32 	%f77, %f55, %f56, %f77;
$L__BB0_18:
	add.s32 	%r48, %r14, 7;
	setp.gt.s32 	%p42, %r48, -1;
	setp.lt.s32 	%p43, %r48, %r27;
	and.pred  	%p44, %p42, %p43;
	and.pred  	%p45, %p1, %p44;
	not.pred 	%p46, %p45;
	@%p46 bra 	$L__BB0_20;
	ld.global.f32 	%f57, [%rd3+28];
	ld.global.f32 	%f58, [%rd4+28];
	fma.rn.f32 	%f77, %f57, %f58, %f77;
$L__BB0_20:
	add.s32 	%r61, %r61, 8;
	setp.ne.s32 	%p47, %r61, %r8;
	mov.u32 	%r63, %r8;
	@%p47 bra 	$L__BB0_4;
$L__BB0_21:
	setp.eq.s32 	%p48, %r5, 0;
	@%p48 bra 	$L__BB0_42;
	setp.lt.u32 	%p49, %r6, 3;
	@%p49 bra 	$L__BB0_32;
	add.s32 	%r17, %r4, %r63;
	setp.gt.s32 	%p50, %r17, -1;
	setp.lt.s32 	%p51, %r17, %r27;
	and.pred  	%p52, %p50, %p51;
	and.pred  	%p54, %p1, %p52;
	not.pred 	%p55, %p54;
	@%p55 bra 	$L__BB0_25;
	add.s32 	%r49, %r17, %r11;
	mul.wide.s32 	%rd23, %r49, 4;
	add.s64 	%rd24, %rd2, %rd23;
	ld.global.f32 	%f60, [%rd24];
	add.s32 	%r50, %r63, %r12;
	mul.wide.u32 	%rd25, %r50, 4;
	add.s64 	%rd26, %rd1, %rd25;
	ld.global.f32 	%f61, [%rd26];
	fma.rn.f32 	%f77, %f60, %f61, %f77;
$L__BB0_25:
	add.s32 	%r51, %r17, 1;
	setp.gt.s32 	%p56, %r51, -1;
	setp.lt.s32 	%p57, %r51, %r27;
	and.pred  	%p58, %p56, %p57;
	and.pred  	%p59, %p1, %p58;
	cvt.u64.u32 	%rd27, %r63;
	cvt.s64.s32 	%rd29, %r11;
	add.s64 	%rd30, %rd41, %rd27;
	add.s64 	%rd31, %rd30, %rd29;
	shl.b64 	%rd32, %rd31, 2;
	add.s64 	%rd5, %rd2, %rd32;
	cvt.u64.u32 	%rd33, %r12;
	add.s64 	%rd34, %rd27, %rd33;
	shl.b64 	%rd35, %rd34, 2;
	add.s64 	%rd6, %rd1, %rd35;
	not.pred 	%p60, %p59;
	@%p60 bra 	$L__BB0_27;
	ld.global.f32 	%f62, [%rd5+4];
	ld.global.f32 	%f63, [%rd6+4];
	fma.rn.f32 	%f77, %f62, %f63, %f77;
$L__BB0_27:
	add.s32 	%r52, %r17, 2;
	setp.gt.s32 	%p61, %r52, -1;
	setp.lt.s32 	%p62, %r52, %r27;
	and.pred  	%p63, %p61, %p62;
	and.pred  	%p64, %p1, %p63;
	not.pred 	%p65, %p64;
	@%p65 bra 	$L__BB0_29;
	ld.global.f32 	%f64, [%rd5+8];
	ld.global.f32 	%f65, [%rd6+8];
	fma.rn.f32 	%f77, %f64, %f65, %f77;
$L__BB0_29:
	add.s32 	%r53, %r17, 3;
	setp.gt.s32 	%p66, %r53, -1;
	setp.lt.s32 	%p67, %r53, %r27;
	and.pred  	%p68, %p66, %p67;
	and.pred  	%p69, %p1, %p68;
	not.pred 	%p70, %p69;
	@%p70 bra 	$L__BB0_31;
	ld.global.f32 	%f66, [%rd5+12];
	ld.global.f32 	%f67, [%rd6+12];
	fma.rn.f32 	%f77, %f66, %f67, %f77;
$L__BB0_31:
	add.s32 	%r63, %r63, 4;
$L__BB0_32:
	setp.eq.s32 	%p71, %r7, 0;
	@%p71 bra 	$L__BB0_42;
	setp.eq.s32 	%p72, %r7, 1;
	@%p72 bra 	$L__BB0_39;
	add.s32 	%r20, %r4, %r63;
	setp.gt.s32 	%p73, %r20, -1;
	setp.lt.s32 	%p74, %r20, %r27;
	and.pred  	%p75, %p73, %p74;
	and.pred  	%p77, %p1, %p75;
	not.pred 	%p78, %p77;
	@%p78 bra 	$L__BB0_36;
	add.s32 	%r54, %r20, %r11;
	mul.wide.s32 	%rd36, %r54, 4;
	add.s64 	%rd37, %rd2, %rd36;
	ld.global.f32 	%f69, [%rd37];
	add.s32 	%r55, %r63, %r12;
	mul.wide.u32 	%rd38, %r55, 4;
	add.s64 	%rd39, %rd1, %rd38;
	ld.global.f32 	%f70, [%rd39];
	fma.rn.f32 	%f77, %f69, %f70, %f77;
$L__BB0_36:
	add.s32 	%r56, %r20, 1;
	setp.gt.s32 	%p79, %r56, -1;
	setp.lt.s32 	%p80, %r56, %r27;
	and.pred  	%p81, %p79, %p80;
	and.pred  	%p82, %p1, %p81;
	not.pred 	%p83, %p82;
	@%p83 bra 	$L__BB0_38;
	cvt.s64.s32 	%rd40, %r11;
	cvt.s64.s32 	%rd42, %r63;
	add.s64 	%rd43, %rd41, %rd42;
	add.s64 	%rd44, %rd43, %rd40;
	shl.b64 	%rd45, %rd44, 2;
	add.s64 	%rd46, %rd2, %rd45;
	ld.global.f32 	%f71, [%rd46+4];
	cvt.u64.u32 	%rd47, %r12;
	add.s64 	%rd48, %rd42, %rd47;
	shl.b64 	%rd49, %rd48, 2;
	add.s64 	%rd50, %rd1, %rd49;
	ld.global.f32 	%f72, [%rd50+4];
	fma.rn.f32 	%f77, %f71, %f72, %f77;
$L__BB0_38:
	add.s32 	%r63, %r63, 2;
$L__BB0_39:
	setp.eq.s32 	%p84, %r9, 0;
	@%p84 bra 	$L__BB0_42;
	add.s32 	%r23, %r4, %r63;
	setp.gt.s32 	%p85, %r23, -1;
	setp.lt.s32 	%p86, %r23, %r27;
	and.pred  	%p87, %p85, %p86;
	and.pred  	%p89, %p1, %p87;
	not.pred 	%p90, %p89;
	@%p90 bra 	$L__BB0_42;
	add.s32 	%r57, %r23, %r11;
	mul.wide.s32 	%rd51, %r57, 4;
	add.s64 	%rd52, %rd2, %rd51;
	ld.global.f32 	%f73, [%rd52];
	add.s32 	%r58, %r63, %r12;
	mul.wide.u32 	%rd53, %r58, 4;
	add.s64 	%rd54, %rd1, %rd53;
	ld.global.f32 	%f74, [%rd54];
	fma.rn.f32 	%f77, %f73, %f74, %f77;
$L__BB0_42:
	add.s32 	%r60, %r60, 1;
	setp.ne.s32 	%p91, %r60, %r25;
	@%p91 bra 	$L__BB0_2;
$L__BB0_43:
	setp.ge.s32 	%p92, %r1, %r26;
	setp.ge.s32 	%p93, %r2, %r27;
	or.pred  	%p94, %p92, %p93;
	@%p94 bra 	$L__BB0_45;
	mad.lo.s32 	%r59, %r27, %r1, %r2;
	cvta.to.global.u64 	%rd55, %rd7;
	mul.wide.s32 	%rd56, %r59, 4;
	add.s64 	%rd57, %rd55, %rd56;
	st.global.f32 	[%rd57], %f77;
$L__BB0_45:
	ret;

}
	// .globl	_Z19conv2D_constant_memPfS_ii
.visible .entry _Z19conv2D_constant_memPfS_ii(
	.param .u64 .ptr .align 1 _Z19conv2D_constant_memPfS_ii_param_0,
	.param .u64 .ptr .align 1 _Z19conv2D_constant_memPfS_ii_param_1,
	.param .u32 _Z19conv2D_constant_memPfS_ii_param_2,
	.param .u32 _Z19conv2D_constant_memPfS_ii_param_3
)
{
	.reg .pred 	%p<63>;
	.reg .b32 	%r<38>;
	.reg .b32 	%f<59>;
	.reg .b64 	%rd<19>;

	ld.param.u64 	%rd7, [_Z19conv2D_constant_memPfS_ii_param_0];
	ld.param.u64 	%rd5, [_Z19conv2D_constant_memPfS_ii_param_1];
	ld.param.u32 	%r13, [_Z19conv2D_constant_memPfS_ii_param_2];
	ld.param.u32 	%r14, [_Z19conv2D_constant_memPfS_ii_param_3];
	cvta.to.global.u64 	%rd1, %rd7;
	mov.u32 	%r16, %ctaid.y;
	mov.u32 	%r17, %ntid.y;
	mov.u32 	%r18, %tid.y;
	mad.lo.s32 	%r1, %r16, %r17, %r18;
	mov.u32 	%r19, %ctaid.x;
	mov.u32 	%r20, %ntid.x;
	mov.u32 	%r21, %tid.x;
	mad.lo.s32 	%r2, %r19, %r20, %r21;
	add.s32 	%r22, %r1, -5;
	add.s32 	%r23, %r2, -5;
	setp.gt.s32 	%p5, %r2, 4;
	setp.lt.s32 	%p6, %r23, %r14;
	and.pred  	%p1, %p5, %p6;
	add.s32 	%r24, %r2, -4;
	setp.gt.s32 	%p7, %r2, 3;
	setp.lt.s32 	%p8, %r24, %r14;
	and.pred  	%p2, %p7, %p8;
	add.s32 	%r25, %r2, -2;
	setp.gt.s32 	%p9, %r2, 1;
	setp.lt.s32 	%p10, %r25, %r14;
	and.pred  	%p3, %p9, %p10;
	mul.lo.s32 	%r37, %r14, %r22;
	add.s32 	%r36, %r2, %r37;
	mov.u64 	%rd8, F_c;
	add.s64 	%rd18, %rd8, 20;
	mov.f32 	%f48, 0f00000000;
	mov.b32 	%r34, -5;
	cvt.s64.s32 	%rd10, %r2;
	mov.u32 	%r35, %r1;
$L__BB1_1:
	add.s32 	%r26, %r35, -5;
	setp.gt.s32 	%p11, %r26, -1;
	setp.lt.s32 	%p12, %r26, %r13;
	and.pred  	%p4, %p11, %p12;
	and.pred  	%p13, %p4, %p1;
	cvt.s64.s32 	%rd9, %r37;
	add.s64 	%rd11, %rd10, %rd9;
	shl.b64 	%rd12, %rd11, 2;
	add.s64 	%rd3, %rd1, %rd12;
	not.pred 	%p14, %p13;
	@%p14 bra 	$L__BB1_3;
	ld.global.f32 	%f25, [%rd3+-20];
	ld.const.f32 	%f26, [%rd18+-20];
	fma.rn.f32 	%f48, %f25, %f26, %f48;
$L__BB1_3:
	and.pred  	%p15, %p4, %p2;
	not.pred 	%p16, %p15;
	@%p16 bra 	$L__BB1_5;
	ld.global.f32 	%f27, [%rd3+-16];
	ld.const.f32 	%f28, [%rd18+-16];
	fma.rn.f32 	%f48, %f27, %f28, %f48;
$L__BB1_5:
	setp.gt.s32 	%p17, %r2, 2;
	add.s32 	%r27, %r2, -3;
	setp.lt.s32 	%p18, %r27, %r14;
	and.pred  	%p19, %p17, %p18;
	and.pred  	%p20, %p4, %p19;
	not.pred 	%p21, %p20;
	@%p21 bra 	$L__BB1_7;
	ld.global.f32 	%f29, [%rd3+-12];
	ld.const.f32 	%f30, [%rd18+-12];
	fma.rn.f32 	%f48, %f29, %f30, %f48;
$L__BB1_7:
	and.pred  	%p22, %p4, %p3;
	not.pred 	%p23, %p22;
	@%p23 bra 	$L__BB1_9;
	ld.global.f32 	%f31, [%rd3+-8];
	ld.const.f32 	%f32, [%rd18+-8];
	fma.rn.f32 	%f48, %f31, %f32, %f48;
$L__BB1_9:
	setp.gt.s32 	%p24, %r2, 0;
	setp.le.s32 	%p25, %r2, %r14;
	and.pred  	%p26, %p24, %p25;
	and.pred  	%p27, %p4, %p26;
	not.pred 	%p28, %p27;
	@%p28 bra 	$L__BB1_11;
	ld.global.f32 	%f33, [%rd3+-4];
	ld.const.f32 	%f34, [%rd18+-4];
	fma.rn.f32 	%f48, %f33, %f34, %f48;
$L__BB1_11:
	setp.gt.s32 	%p29, %r2, -1;
	setp.lt.s32 	%p30, %r2, %r14;
	and.pred  	%p31, %p29, %p30;
	and.pred  	%p32, %p4, %p31;
	not.pred 	%p33, %p32;
	@%p33 bra 	$L__BB1_13;
	mul.wide.s32 	%rd13, %r36, 4;
	add.s64 	%rd14, %rd1, %rd13;
	ld.global.f32 	%f35, [%rd14];
	ld.const.f32 	%f36, [%rd18];
	fma.rn.f32 	%f48, %f35, %f36, %f48;
$L__BB1_13:
	setp.gt.s32 	%p34, %r2, -2;
	add.s32 	%r28, %r2, 1;
	setp.lt.s32 	%p35, %r28, %r14;
	and.pred  	%p36, %p34, %p35;
	and.pred  	%p37, %p4, %p36;
	not.pred 	%p38, %p37;
	@%p38 bra 	$L__BB1_15;
	ld.global.f32 	%f37, [%rd3+4];
	ld.const.f32 	%f38, [%rd18+4];
	fma.rn.f32 	%f48, %f37, %f38, %f48;
$L__BB1_15:
	setp.gt.s32 	%p39, %r2, -3;
	add.s32 	%r29, %r2, 2;
	setp.lt.s32 	%p40, %r29, %r14;
	and.pred  	%p41, %p39, %p40;
	and.pred  	%p42, %p4, %p41;
	not.pred 	%p43, %p42;
	@%p43 bra 	$L__BB1_17;
	ld.global.f32 	%f39, [%rd3+8];
	ld.const.f32 	%f40, [%rd18+8];
	fma.rn.f32 	%f48, %f39, %f40, %f48;
$L__BB1_17:
	setp.gt.s32 	%p44, %r2, -4;
	add.s32 	%r30, %r2, 3;
	setp.lt.s32 	%p45, %r30, %r14;
	and.pred  	%p46, %p44, %p45;
	and.pred  	%p47, %p4, %p46;
	not.pred 	%p48, %p47;
	@%p48 bra 	$L__BB1_19;
	ld.global.f32 	%f41, [%rd3+12];
	ld.const.f32 	%f42, [%rd18+12];
	fma.rn.f32 	%f48, %f41, %f42, %f48;
$L__BB1_19:
	setp.gt.s32 	%p49, %r2, -5;
	add.s32 	%r31, %r2, 4;
	setp.lt.s32 	%p50, %r31, %r14;
	and.pred  	%p51, %p49, %p50;
	and.pred  	%p52, %p4, %p51;
	not.pred 	%p53, %p52;
	@%p53 bra 	$L__BB1_21;
	ld.global.f32 	%f43, [%rd3+16];
	ld.const.f32 	%f44, [%rd18+16];
	fma.rn.f32 	%f48, %f43, %f44, %f48;
$L__BB1_21:
	setp.gt.s32 	%p54, %r2, -6;
	add.s32 	%r32, %r2, 5;
	setp.lt.s32 	%p55, %r32, %r14;
	and.pred  	%p56, %p54, %p55;
	and.pred  	%p57, %p4, %p56;
	not.pred 	%p58, %p57;
	@%p58 bra 	$L__BB1_23;
	ld.global.f32 	%f45, [%rd3+20];
	ld.const.f32 	%f46, [%rd18+20];
	fma.rn.f32 	%f48, %f45, %f46, %f48;
$L__BB1_23:
	add.s32 	%r37, %r37, %r14;
	add.s32 	%r36, %r36, %r14;
	add.s32 	%r35, %r35, 1;
	add.s32 	%r34, %r34, 1;
	add.s64 	%rd18, %rd18, 44;
	setp.ne.s32 	%p59, %r34, 6;
	@%p59 bra 	$L__BB1_1;
	setp.ge.s32 	%p60, %r2, %r14;
	setp.ge.s32 	%p61, %r1, %r13;
	or.pred  	%p62, %p61, %p60;
	@%p62 bra 	$L__BB1_26;
	mad.lo.s32 	%r33, %r14, %r1, %r2;
	cvta.to.global.u64 	%rd15, %rd5;
	mul.wide.s32 	%rd16, %r33, 4;
	add.s64 	%rd17, %rd15, %rd16;
	st.global.f32 	[%rd17], %f48;
$L__BB1_26:
	ret;

}
	// .globl	_Z17conv2D_shared_memPfS_ii
.visible .entry _Z17conv2D_shared_memPfS_ii(
	.param .u64 .ptr .align 1 _Z17conv2D_shared_memPfS_ii_param_0,
	.param .u64 .ptr .align 1 _Z17conv2D_shared_memPfS_ii_param_1,
	.param .u32 _Z17conv2D_shared_memPfS_ii_param_2,
	.param .u32 _Z17conv2D_shared_memPfS_ii_param_3
)
{
	.reg .pred 	%p<87>;
	.reg .b32 	%r<84>;
	.reg .b32 	%f<93>;
	.reg .b64 	%rd<21>;
	// demoted variable
	.shared .align 4 .b8 _ZZ17conv2D_shared_memPfS_iiE3a_s[4096];
	ld.param.u64 	%rd6, [_Z17conv2D_shared_memPfS_ii_param_0];
	ld.param.u64 	%rd5, [_Z17conv2D_shared_memPfS_ii_param_1];
	ld.param.u32 	%r26, [_Z17conv2D_shared_memPfS_ii_param_2];
	ld.param.u32 	%r27, [_Z17conv2D_shared_memPfS_ii_param_3];
	cvta.to.global.u64 	%rd1, %rd6;
	mov.u32 	%r28, %ctaid.y;
	shl.b32 	%r29, %r28, 5;
	mov.u32 	%r83, %tid.y;
	add.s32 	%r2, %r29, %r83;
	mov.u32 	%r30, %ctaid.x;
	shl.b32 	%r3, %r30, 5;
	mov.u32 	%r4, %tid.x;
	add.s32 	%r5, %r3, %r4;
	setp.ge.s32 	%p2, %r2, %r26;
	setp.ge.s32 	%p3, %r5, %r27;
	or.pred  	%p4, %p2, %p3;
	@%p4 bra 	$L__BB2_2;
	mad.lo.s32 	%r37, %r27, %r2, %r5;
	mul.wide.s32 	%rd7, %r37, 4;
	add.s64 	%rd8, %rd1, %rd7;
	ld.global.f32 	%f35, [%rd8];
	shl.b32 	%r38, %r83, 5;
	add.s32 	%r39, %r38, %r4;
	shl.b32 	%r40, %r39, 2;
	mov.u32 	%r41, _ZZ17conv2D_shared_memPfS_iiE3a_s;
	add.s32 	%r42, %r41, %r40;
	st.shared.f32 	[%r42], %f35;
	bra.uni 	$L__BB2_3;
$L__BB2_2:
	shl.b32 	%r31, %r83, 5;
	add.s32 	%r32, %r31, %r4;
	shl.b32 	%r33, %r32, 2;
	mov.u32 	%r34, _ZZ17conv2D_shared_memPfS_iiE3a_s;
	add.s32 	%r35, %r34, %r33;
	mov.b32 	%r36, 0;
	st.shared.u32 	[%r35], %r36;
$L__BB2_3:
	bar.sync 	0;
	add.s32 	%r6, %r4, -5;
	add.s32 	%r7, %r4, -4;
	add.s32 	%r8, %r4, -3;
	add.s32 	%r9, %r4, -2;
	add.s32 	%r10, %r4, -1;
	add.s32 	%r44, %r2, -5;
	mul.lo.s32 	%r79, %r27, %r44;
	add.s32 	%r45, %r4, %r79;
	add.s32 	%r80, %r45, %r3;
	shl.b32 	%r46, %r83, 7;
	shl.b32 	%r47, %r4, 2;
	add.s32 	%r48, %r46, %r47;
	mov.u32 	%r49, _ZZ17conv2D_shared_memPfS_iiE3a_s;
	add.s32 	%r13, %r49, %r48;
	mov.u64 	%rd10, F_c;
	add.s64 	%rd20, %rd10, 20;
	mov.f32 	%f92, 0f00000000;
	mov.b32 	%r82, -660;
	cvt.s64.s32 	%rd12, %r5;
	mov.u32 	%r81, %r2;
$L__BB2_4:
	ld.param.u32 	%r77, [_Z17conv2D_shared_memPfS_ii_param_2];
	add.s32 	%r19, %r83, -5;
	add.s32 	%r51, %r81, -5;
	setp.gt.s32 	%p5, %r51, -1;
	setp.lt.s32 	%p6, %r51, %r77;
	and.pred  	%p1, %p5, %p6;
	max.u32 	%r52, %r19, %r6;
	setp.gt.u32 	%p7, %r52, 31;
	add.s32 	%r20, %r13, %r82;
	cvt.s64.s32 	%rd11, %r79;
	add.s64 	%rd13, %rd12, %rd11;
	shl.b64 	%rd14, %rd13, 2;
	add.s64 	%rd3, %rd1, %rd14;
	@%p7 bra 	$L__BB2_6;
	ld.shared.f32 	%f39, [%r20];
	ld.const.f32 	%f40, [%rd20+-20];
	fma.rn.f32 	%f92, %f39, %f40, %f92;
	bra.uni 	$L__BB2_8;
$L__BB2_6:
	setp.gt.s32 	%p8, %r5, 4;
	add.s32 	%r53, %r5, -5;
	setp.lt.s32 	%p9, %r53, %r27;
	and.pred  	%p10, %p8, %p9;
	and.pred  	%p11, %p1, %p10;
	not.pred 	%p12, %p11;
	@%p12 bra 	$L__BB2_8;
	ld.global.f32 	%f37, [%rd3+-20];
	ld.const.f32 	%f38, [%rd20+-20];
	fma.rn.f32 	%f92, %f37, %f38, %f92;
$L__BB2_8:
	max.u32 	%r55, %r19, %r7;
	setp.lt.u32 	%p13, %r55, 32;
	@%p13 bra 	$L__BB2_11;
	setp.gt.s32 	%p14, %r5, 3;
	add.s32 	%r56, %r5, -4;
	setp.lt.s32 	%p15, %r56, %r27;
	and.pred  	%p16, %p14, %p15;
	and.pred  	%p17, %p1, %p16;
	not.pred 	%p18, %p17;
	@%p18 bra 	$L__BB2_12;
	ld.global.f32 	%f41, [%rd3+-16];
	ld.const.f32 	%f42, [%rd20+-16];
	fma.rn.f32 	%f92, %f41, %f42, %f92;
	bra.uni 	$L__BB2_12;
$L__BB2_11:
	ld.shared.f32 	%f43, [%r20+4];
	ld.const.f32 	%f44, [%rd20+-16];
	fma.rn.f32 	%f92, %f43, %f44, %f92;
$L__BB2_12:
	max.u32 	%r58, %r19, %r8;
	setp.lt.u32 	%p19, %r58, 32;
	@%p19 bra 	$L__BB2_15;
	setp.gt.s32 	%p20, %r5, 2;
	add.s32 	%r59, %r5, -3;
	setp.lt.s32 	%p21, %r59, %r27;
	and.pred  	%p22, %p20, %p21;
	and.pred  	%p23, %p1, %p22;
	not.pred 	%p24, %p23;
	@%p24 bra 	$L__BB2_16;
	ld.global.f32 	%f45, [%rd3+-12];
	ld.const.f32 	%f46, [%rd20+-12];
	fma.rn.f32 	%f92, %f45, %f46, %f92;
	bra.uni 	$L__BB2_16;
$L__BB2_15:
	ld.shared.f32 	%f47, [%r20+8];
	ld.const.f32 	%f48, [%rd20+-12];
	fma.rn.f32 	%f92, %f47, %f48, %f92;
$L__BB2_16:
	max.u32 	%r61, %r19, %r9;
	setp.lt.u32 	%p25, %r61, 32;
	@%p25 bra 	$L__BB2_19;
	setp.gt.s32 	%p26, %r5, 1;
	add.s32 	%r62, %r5, -2;
	setp.lt.s32 	%p27, %r62, %r27;
	and.pred  	%p28, %p26, %p27;
	and.pred  	%p29, %p1, %p28;
	not.pred 	%p30, %p29;
	@%p30 bra 	$L__BB2_20;
	ld.global.f32 	%f49, [%rd3+-8];
	ld.const.f32 	%f50, [%rd20+-8];
	fma.rn.f32 	%f92, %f49, %f50, %f92;
	bra.uni 	$L__BB2_20;
$L__BB2_19:
	ld.shared.f32 	%f51, [%r20+12];
	ld.const.f32 	%f52, [%rd20+-8];
	fma.rn.f32 	%f92, %f51, %f52, %f92;
$L__BB2_20:
	max.u32 	%r64, %r19, %r10;
	setp.lt.u32 	%p31, %r64, 32;
	@%p31 bra 	$L__BB2_23;
	setp.gt.s32 	%p32, %r5, 0;
	setp.le.s32 	%p33, %r5, %r27;
	and.pred  	%p34, %p32, %p33;
	and.pred  	%p35, %p1, %p34;
	not.pred 	%p36, %p35;
	@%p36 bra 	$L__BB2_24;
	ld.global.f32 	%f53, [%rd3+-4];
	ld.const.f32 	%f54, [%rd20+-4];
	fma.rn.f32 	%f92, %f53, %f54, %f92;
	bra.uni 	$L__BB2_24;
$L__BB2_23:
	ld.shared.f32 	%f55, [%r20+16];
	ld.const.f32 	%f56, [%rd20+-4];
	fma.rn.f32 	%f92, %f55, %f56, %f92;
$L__BB2_24:
	or.b32  	%r65, %r19, %r4;
	setp.lt.u32 	%p37, %r65, 32;
	@%p37 bra 	$L__BB2_27;
	setp.gt.s32 	%p38, %r5, -1;
	setp.lt.s32 	%p39, %r5, %r27;
	and.pred  	%p40, %p38, %p39;
	and.pred  	%p41, %p1, %p40;
	not.pred 	%p42, %p41;
	@%p42 bra 	$L__BB2_28;
	mul.wide.s32 	%rd15, %r80, 4;
	add.s64 	%rd16, %rd1, %rd15;
	ld.global.f32 	%f57, [%rd16];
	ld.const.f32 	%f58, [%rd20];
	fma.rn.f32 	%f92, %f57, %f58, %f92;
	bra.uni 	$L__BB2_28;
$L__BB2_27:
	ld.shared.f32 	%f59, [%r20+20];
	ld.const.f32 	%f60, [%rd20];
	fma.rn.f32 	%f92, %f59, %f60, %f92;
$L__BB2_28:
	setp.lt.u32 	%p43, %r19, 32;
	setp.lt.u32 	%p44, %r4, 31;
	and.pred  	%p45, %p43, %p44;
	@%p45 bra 	$L__BB2_31;
	setp.gt.s32 	%p46, %r5, -2;
	add.s32 	%r67, %r5, 1;
	setp.lt.s32 	%p47, %r67, %r27;
	and.pred  	%p48, %p46, %p47;
	and.pred  	%p49, %p1, %p48;
	not.pred 	%p50, %p49;
	@%p50 bra 	$L__BB2_32;
	ld.global.f32 	%f61, [%rd3+4];
	ld.const.f32 	%f62, [%rd20+4];
	fma.rn.f32 	%f92, %f61, %f62, %f92;
	bra.uni 	$L__BB2_32;
$L__BB2_31:
	ld.shared.f32 	%f63, [%r20+24];
	ld.const.f32 	%f64, [%rd20+4];
	fma.rn.f32 	%f92, %f63, %f64, %f92;
$L__BB2_32:
	setp.lt.u32 	%p52, %r4, 30;
	and.pred  	%p53, %p43, %p52;
	@%p53 bra 	$L__BB2_35;
	setp.gt.s32 	%p54, %r5, -3;
	add.s32 	%r69, %r5, 2;
	setp.lt.s32 	%p55, %r69, %r27;
	and.pred  	%p56, %p54, %p55;
	and.pred  	%p57, %p1, %p56;
	not.pred 	%p58, %p57;
	@%p58 bra 	$L__BB2_36;
	ld.global.f32 	%f65, [%rd3+8];
	ld.const.f32 	%f66, [%rd20+8];
	fma.rn.f32 	%f92, %f65, %f66, %f92;
	bra.uni 	$L__BB2_36;
$L__BB2_35:
	ld.shared.f32 	%f67, [%r20+28];
	ld.const.f32 	%f68, [%rd20+8];
	fma.rn.f32 	%f92, %f67, %f68, %f92;
$L__BB2_36:
	setp.lt.u32 	%p60, %r4, 29;
	and.pred  	%p61, %p43, %p60;
	@%p61 bra 	$L__BB2_39;
	setp.gt.s32 	%p62, %r5, -4;
	add.s32 	%r71, %r5, 3;
	setp.lt.s32 	%p63, %r71, %r27;
	and.pred  	%p64, %p62, %p63;
	and.pred  	%p65, %p1, %p64;
	not.pred 	%p66, %p65;
	@%p66 bra 	$L__BB2_40;
	ld.global.f32 	%f69, [%rd3+12];
	ld.const.f32 	%f70, [%rd20+12];
	fma.rn.f32 	%f92, %f69, %f70, %f92;
	bra.uni 	$L__BB2_40;
$L__BB2_39:
	ld.shared.f32 	%f71, [%r20+32];
	ld.const.f32 	%f72, [%rd20+12];
	fma.rn.f32 	%f92, %f71, %f72, %f92;
$L__BB2_40:
	setp.lt.u32 	%p68, %r4, 28;
	and.pred  	%p69, %p43, %p68;
	@%p69 bra 	$L__BB2_43;
	setp.gt.s32 	%p70, %r5, -5;
	add.s32 	%r73, %r5, 4;
	setp.lt.s32 	%p71, %r73, %r27;
	and.pred  	%p72, %p70, %p71;
	and.pred  	%p73, %p1, %p72;
	not.pred 	%p74, %p73;
	@%p74 bra 	$L__BB2_44;
	ld.global.f32 	%f73, [%rd3+16];
	ld.const.f32 	%f74, [%rd20+16];
	fma.rn.f32 	%f92, %f73, %f74, %f92;
	bra.uni 	$L__BB2_44;
$L__BB2_43:
	ld.shared.f32 	%f75, [%r20+36];
	ld.const.f32 	%f76, [%rd20+16];
	fma.rn.f32 	%f92, %f75, %f76, %f92;
$L__BB2_44:
	setp.lt.u32 	%p76, %r4, 27;
	and.pred  	%p77, %p43, %p76;
	@%p77 bra 	$L__BB2_47;
	setp.gt.s32 	%p78, %r5, -6;
	add.s32 	%r75, %r5, 5;
	setp.lt.s32 	%p79, %r75, %r27;
	and.pred  	%p80, %p78, %p79;
	and.pred  	%p81, %p1, %p80;
	not.pred 	%p82, %p81;
	@%p82 bra 	$L__BB2_48;
	ld.global.f32 	%f77, [%rd3+20];
	ld.const.f32 	%f78, [%rd20+20];
	fma.rn.f32 	%f92, %f77, %f78, %f92;
	bra.uni 	$L__BB2_48;
$L__BB2_47:
	ld.shared.f32 	%f79, [%r20+40];
	ld.const.f32 	%f80, [%rd20+20];
	fma.rn.f32 	%f92, %f79, %f80, %f92;
$L__BB2_48:
	add.s32 	%r83, %r83, 1;
	add.s32 	%r82, %r82, 128;
	add.s64 	%rd20, %rd20, 44;
	add.s32 	%r81, %r81, 1;
	add.s32 	%r80, %r80, %r27;
	add.s32 	%r79, %r79, %r27;
	setp.ne.s32 	%p83, %r82, 748;
	@%p83 bra 	$L__BB2_4;
	ld.param.u32 	%r78, [_Z17conv2D_shared_memPfS_ii_param_2];
	setp.ge.s32 	%p84, %r2, %r78;
	setp.ge.s32 	%p85, %r5, %r27;
	or.pred  	%p86, %p84, %p85;
	@%p86 bra 	$L__BB2_51;
	mad.lo.s32 	%r76, %r27, %r2, %r5;
	cvta.to.global.u64 	%rd17, %rd5;
	mul.wide.s32 	%rd18, %r76, 4;
	add.s64 	%rd19, %rd17, %rd18;
	st.global.f32 	[%rd19], %f92;
$L__BB2_51:
	ret;

}


// ===== COMPILED SASS (sm_100) =====

	.target	sm_100

	.elftype	@"ET_EXEC"


//--------------------- .note.nv.tkinfo           --------------------------
	.section	.note.nv.tkinfo,"",@"SHT_NOTE"
	.sectionflags	@"SHF_NOTE_NV_TKINFO"
	.tkinfo
        /*0018*/ 	.word	0x00000002
        /*0030*/ 	.string	""
        /*0030*/ 	.string	"ptxas"
        /*0030*/ 	.string	"Cuda compilation tools, release 13.0, V13.0.88"
        /*0030*/ 	.string	"Build cuda_13.0.r13.0/compiler.36424714_0"
        /*0030*/ 	.string	"-arch sm_100 -m 64 "



//--------------------- .note.nv.cuinfo           --------------------------
	.section	.note.nv.cuinfo,"",@"SHT_NOTE"
	.sectionflags	@"SHF_NOTE_NV_CUINFO"
        /*0018*/ 	.short	0x0002
        /*001a*/ 	.short	0x0064
        /*001c*/ 	.short	0x0082
	.zero		2


//--------------------- .nv.info                  --------------------------
	.section	.nv.info,"",@"SHT_CUDA_INFO"
	.align	4


	//----- nvinfo : EIATTR_REGCOUNT
	.align		4
        /*0000*/ 	.byte	0x04, 0x2f
        /*0002*/ 	.short	(.L_2 - .L_1)
	.align		4
.L_1:
        /*0004*/ 	.word	index@(_Z12conv2D_basicPfS_S_iii)
        /*0008*/ 	.word	0x00000020


	//----- nvinfo : EIATTR_FRAME_SIZE
	.align		4
.L_2:
        /*000c*/ 	.byte	0x04, 0x11
        /*000e*/ 	.short	(.L_4 - .L_3)
	.align		4
.L_3:
        /*0010*/ 	.word	index@(_Z12conv2D_basicPfS_S_iii)
        /*0014*/ 	.word	0x00000000


	//----- nvinfo : EIATTR_REGCOUNT
	.align		4
.L_4:
        /*0018*/ 	.byte	0x04, 0x2f
        /*001a*/ 	.short	(.L_6 - .L_5)
	.align		4
.L_5:
        /*001c*/ 	.word	index@(_Z19conv2D_constant_memPfS_ii)
        /*0020*/ 	.word	0x00000024


	//----- nvinfo : EIATTR_FRAME_SIZE
	.align		4
.L_6:
        /*0024*/ 	.byte	0x04, 0x11
        /*0026*/ 	.short	(.L_8 - .L_7)
	.align		4
.L_7:
        /*0028*/ 	.word	index@(_Z19conv2D_constant_memPfS_ii)
        /*002c*/ 	.word	0x00000000


	//----- nvinfo : EIATTR_REGCOUNT
	.align		4
.L_8:
        /*0030*/ 	.byte	0x04, 0x2f
        /*0032*/ 	.short	(.L_10 - .L_9)
	.align		4
.L_9:
        /*0034*/ 	.word	index@(_Z17conv2D_shared_memPfS_ii)
        /*0038*/ 	.word	0x0000001a


	//----- nvinfo : EIATTR_FRAME_SIZE
	.align		4
.L_10:
        /*003c*/ 	.byte	0x04, 0x11
        /*003e*/ 	.short	(.L_12 - .L_11)
	.align		4
.L_11:
        /*0040*/ 	.word	index@(_Z17conv2D_shared_memPfS_ii)
        /*0044*/ 	.word	0x00000000


	//----- nvinfo : EIATTR_MIN_STACK_SIZE
	.align		4
.L_12:
        /*0048*/ 	.byte	0x04, 0x12
        /*004a*/ 	.short	(.L_14 - .L_13)
	.align		4
.L_13:
        /*004c*/ 	.word	index@(_Z17conv2D_shared_memPfS_ii)
        /*0050*/ 	.word	0x00000000


	//----- nvinfo : EIATTR_MIN_STACK_SIZE
	.align		4
.L_14:
        /*0054*/ 	.byte	0x04, 0x12
        /*0056*/ 	.short	(.L_16 - .L_15)
	.align		4
.L_15:
        /*0058*/ 	.word	index@(_Z19conv2D_constant_memPfS_ii)
        /*005c*/ 	.word	0x00000000


	//----- nvinfo : EIATTR_MIN_STACK_SIZE
	.align		4
.L_16:
        /*0060*/ 	.byte	0x04, 0x12
        /*0062*/ 	.short	(.L_18 - .L_17)
	.align		4
.L_17:
        /*0064*/ 	.word	index@(_Z12conv2D_basicPfS_S_iii)
        /*0068*/ 	.word	0x00000000
.L_18:


//--------------------- .nv.compat                --------------------------
	.section	.nv.compat,"",@"SHT_CUDA_COMPAT_INFO"
	.align	4
        /*0000*/ 	.byte	0x02, 0x09, 0x00, 0x00, 0x02, 0x02, 0x01, 0x00, 0x02, 0x05, 0x05, 0x00, 0x03, 0x07, 0x01, 0x01
        /*0010*/ 	.byte	0x02, 0x03, 0x00, 0x00, 0x02, 0x06, 0x01, 0x00, 0x04, 0x0b, 0x08, 0x00, 0x09, 0x00, 0x00, 0x00
        /*0020*/ 	.byte	0x00, 0x00, 0x00, 0x00


//--------------------- .nv.info._Z17conv2D_shared_memPfS_ii --------------------------
	.section	.nv.info._Z17conv2D_shared_memPfS_ii,"",@"SHT_CUDA_INFO"
	.sectionflags	@""
	.align	4


	//----- nvinfo : EIATTR_CUDA_API_VERSION
	.align		4
        /*0000*/ 	.byte	0x04, 0x37
        /*0002*/ 	.short	(.L_20 - .L_19)
.L_19:
        /*0004*/ 	.word	0x00000082


	//----- nvinfo : EIATTR_KPARAM_INFO
	.align		4
.L_20:
        /*0008*/ 	.byte	0x04, 0x17
        /*000a*/ 	.short	(.L_22 - .L_21)
.L_21:
        /*000c*/ 	.word	0x00000000
        /*0010*/ 	.short	0x0003
        /*0012*/ 	.short	0x0014
        /*0014*/ 	.byte	0x00, 0xf0, 0x11, 0x00


	//----- nvinfo : EIATTR_KPARAM_INFO
	.align		4
.L_22:
        /*0018*/ 	.byte	0x04, 0x17
        /*001a*/ 	.short	(.L_24 - .L_23)
.L_23:
        /*001c*/ 	.word	0x00000000
        /*0020*/ 	.short	0x0002
        /*0022*/ 	.short	0x0010
        /*0024*/ 	.byte	0x00, 0xf0, 0x11, 0x00


	//----- nvinfo : EIATTR_KPARAM_INFO
	.align		4
.L_24:
        /*0028*/ 	.byte	0x04, 0x17
        /*002a*/ 	.short	(.L_26 - .L_25)
.L_25:
        /*002c*/ 	.word	0x00000000
        /*0030*/ 	.short	0x0001
        /*0032*/ 	.short	0x0008
        /*0034*/ 	.byte	0x00, 0xf5, 0x21, 0x00


	//----- nvinfo : EIATTR_KPARAM_INFO
	.align		4
.L_26:
        /*0038*/ 	.byte	0x04, 0x17
        /*003a*/ 	.short	(.L_28 - .L_27)
.L_27:
        /*003c*/ 	.word	0x00000000
        /*0040*/ 	.short	0x0000
        /*0042*/ 	.short	0x0000
        /*0044*/ 	.byte	0x00, 0xf5, 0x21, 0x00


	//----- nvinfo : EIATTR_SPARSE_MMA_MASK
	.align		4
.L_28:
        /*0048*/ 	.byte	0x03, 0x50
        /*004a*/ 	.short	0x0000


	//----- nvinfo : EIATTR_MAXREG_COUNT
	.align		4
        /*004c*/ 	.byte	0x03, 0x1b
        /*004e*/ 	.short	0x00ff


	//----- nvinfo : EIATTR_NUM_BARRIERS
	.align		4
        /*0050*/ 	.byte	0x02, 0x4c
        /*0052*/ 	.byte	0x01
	.zero		1


	//----- nvinfo : EIATTR_MERCURY_ISA_VERSION
	.align		4
        /*0054*/ 	.byte	0x03, 0x5f
        /*0056*/ 	.short	0x0101


	//----- nvinfo : EIATTR_VRC_CTA_INIT_COUNT
	.align		4
        /*0058*/ 	.byte	0x02, 0x4a
	.zero		1
	.zero		1


	//----- nvinfo : EIATTR_EXIT_INSTR_OFFSETS
	.align		4
        /*005c*/ 	.byte	0x04, 0x1c
        /*005e*/ 	.short	(.L_30 - .L_29)


	//   ....[0]....
.L_29:
        /*0060*/ 	.word	0x00008620


	//   ....[1]....
        /*0064*/ 	.word	0x00008670


	//----- nvinfo : EIATTR_CRS_STACK_SIZE
	.align		4
.L_30:
        /*0068*/ 	.byte	0x04, 0x1e
        /*006a*/ 	.short	(.L_32 - .L_31)
.L_31:
        /*006c*/ 	.word	0x00000000


	//----- nvinfo : EIATTR_CBANK_PARAM_SIZE
	.align		4
.L_32:
        /*0070*/ 	.byte	0x03, 0x19
        /*0072*/ 	.short	0x0018


	//----- nvinfo : EIATTR_PARAM_CBANK
	.align		4
        /*0074*/ 	.byte	0x04, 0x0a
        /*0076*/ 	.short	(.L_34 - .L_33)
	.align		4
.L_33:
        /*0078*/ 	.word	index@(.nv.constant0._Z17conv2D_shared_memPfS_ii)
        /*007c*/ 	.short	0x0380
        /*007e*/ 	.short	0x0018


	//----- nvinfo : EIATTR_SW_WAR
	.align		4
.L_34:
        /*0080*/ 	.byte	0x04, 0x36
        /*0082*/ 	.short	(.L_36 - .L_35)
.L_35:
        /*0084*/ 	.word	0x00000008
.L_36:


//--------------------- .nv.info._Z19conv2D_constant_memPfS_ii --------------------------
	.section	.nv.info._Z19conv2D_constant_memPfS_ii,"",@"SHT_CUDA_INFO"
	.sectionflags	@""
	.align	4


	//----- nvinfo : EIATTR_CUDA_API_VERSION
	.align		4
        /*0000*/ 	.byte	0x04, 0x37
        /*0002*/ 	.short	(.L_38 - .L_37)
.L_37:
        /*0004*/ 	.word	0x00000082


	//----- nvinfo : EIATTR_KPARAM_INFO
	.align		4
.L_38:
        /*0008*/ 	.byte	0x04, 0x17
        /*000a*/ 	.short	(.L_40 - .L_39)
.L_39:
        /*000c*/ 	.word	0x00000000
        /*0010*/ 	.short	0x0003
        /*0012*/ 	.short	0x0014
        /*0014*/ 	.byte	0x00, 0xf0, 0x11, 0x00


	//----- nvinfo : EIATTR_KPARAM_INFO
	.align		4
.L_40:
        /*0018*/ 	.byte	0x04, 0x17
        /*001a*/ 	.short	(.L_42 - .L_41)
.L_41:
        /*001c*/ 	.word	0x00000000
        /*0020*/ 	.short	0x0002
        /*0022*/ 	.short	0x0010
        /*0024*/ 	.byte	0x00, 0xf0, 0x11, 0x00


	//----- nvinfo : EIATTR_KPARAM_INFO
	.align		4
.L_42:
        /*0028*/ 	.byte	0x04, 0x17
        /*002a*/ 	.short	(.L_44 - .L_43)
.L_43:
        /*002c*/ 	.word	0x00000000
        /*0030*/ 	.short	0x0001
        /*0032*/ 	.short	0x0008
        /*0034*/ 	.byte	0x00, 0xf5, 0x21, 0x00


	//----- nvinfo : EIATTR_KPARAM_INFO
	.align		4
.L_44:
        /*0038*/ 	.byte	0x04, 0x17
        /*003a*/ 	.short	(.L_46 - .L_45)
.L_45:
        /*003c*/ 	.word	0x00000000
        /*0040*/ 	.short	0x0000
        /*0042*/ 	.short	0x0000
        /*0044*/ 	.byte	0x00, 0xf5, 0x21, 0x00


	//----- nvinfo : EIATTR_SPARSE_MMA_MASK
	.align		4
.L_46:
        /*0048*/ 	.byte	0x03, 0x50
        /*004a*/ 	.short	0x0000


	//----- nvinfo : EIATTR_MAXREG_COUNT
	.align		4
        /*004c*/ 	.byte	0x03, 0x1b
        /*004e*/ 	.short	0x00ff


	//----- nvinfo : EIATTR_MERCURY_ISA_VERSION
	.align		4
        /*0050*/ 	.byte	0x03, 0x5f
        /*0052*/ 	.short	0x0101


	//----- nvinfo : EIATTR_VRC_CTA_INIT_COUNT
	.align		4
        /*0054*/ 	.byte	0x02, 0x4a
	.zero		1
	.zero		1


	//----- nvinfo : EIATTR_EXIT_INSTR_OFFSETS
	.align		4
        /*0058*/ 	.byte	0x04, 0x1c
        /*005a*/ 	.short	(.L_48 - .L_47)


	//   ....[0]....
.L_47:
        /*005c*/ 	.word	0x00002ca0


	//   ....[1]....
        /*0060*/ 	.word	0x00002d60


	//----- nvinfo : EIATTR_CBANK_PARAM_SIZE
	.align		4
.L_48:
        /*0064*/ 	.byte	0x03, 0x19
        /*0066*/ 	.short	0x0018


	//----- nvinfo : EIATTR_PARAM_CBANK
	.align		4
        /*0068*/ 	.byte	0x04, 0x0a
        /*006a*/ 	.short	(.L_50 - .L_49)
	.align		4
.L_49:
        /*006c*/ 	.word	index@(.nv.constant0._Z19conv2D_constant_memPfS_ii)
        /*0070*/ 	.short	0x0380
        /*0072*/ 	.short	0x0018


	//----- nvinfo : EIATTR_SW_WAR
	.align		4
.L_50:
        /*0074*/ 	.byte	0x04, 0x36
        /*0076*/ 	.short	(.L_52 - .L_51)
.L_51:
        /*0078*/ 	.word	0x00000008
.L_52:


//--------------------- .nv.info._Z12conv2D_basicPfS_S_iii --------------------------
	.section	.nv.info._Z12conv2D_basicPfS_S_iii,"",@"SHT_CUDA_INFO"
	.sectionflags	@""
	.align	4


	//----- nvinfo : EIATTR_CUDA_API_VERSION
	.align		4
        /*0000*/ 	.byte	0x04, 0x37
        /*0002*/ 	.short	(.L_54 - .L_53)
.L_53:
        /*0004*/ 	.word	0x00000082


	//----- nvinfo : EIATTR_KPARAM_INFO
	.align		4
.L_54:
        /*0008*/ 	.byte	0x04, 0x17
        /*000a*/ 	.short	(.L_56 - .L_55)
.L_55:
        /*000c*/ 	.word	0x00000000
        /*0010*/ 	.short	0x0005
        /*0012*/ 	.short	0x0020
        /*0014*/ 	.byte	0x00, 0xf0, 0x11, 0x00


	//----- nvinfo : EIATTR_KPARAM_INFO
	.align		4
.L_56:
        /*0018*/ 	.byte	0x04, 0x17
        /*001a*/ 	.short	(.L_58 - .L_57)
.L_57:
        /*001c*/ 	.word	0x00000000
        /*0020*/ 	.short	0x0004
        /*0022*/ 	.short	0x001c
        /*0024*/ 	.byte	0x00, 0xf0, 0x11, 0x00


	//----- nvinfo : EIATTR_KPARAM_INFO
	.align		4
.L_58:
        /*0028*/ 	.byte	0x04, 0x17
        /*002a*/ 	.short	(.L_60 - .L_59)
.L_59:
        /*002c*/ 	.word	0x00000000
        /*0030*/ 	.short	0x0003
        /*0032*/ 	.short	0x0018
        /*0034*/ 	.byte	0x00, 0xf0, 0x11, 0x00


	//----- nvinfo : EIATTR_KPARAM_INFO
	.align		4
.L_60:
        /*0038*/ 	.byte	0x04, 0x17
        /*003a*/ 	.short	(.L_62 - .L_61)
.L_61:
        /*003c*/ 	.word	0x00000000
        /*0040*/ 	.short	0x0002
        /*0042*/ 	.short	0x0010
        /*0044*/ 	.byte	0x00, 0xf5, 0x21, 0x00


	//----- nvinfo : EIATTR_KPARAM_INFO
	.align		4
.L_62:
        /*0048*/ 	.byte	0x04, 0x17
        /*004a*/ 	.short	(.L_64 - .L_63)
.L_63:
        /*004c*/ 	.word	0x00000000
        /*0050*/ 	.short	0x0001
        /*0052*/ 	.short	0x0008
        /*0054*/ 	.byte	0x00, 0xf5, 0x21, 0x00


	//----- nvinfo : EIATTR_KPARAM_INFO
	.align		4
.L_64:
        /*0058*/ 	.byte	0x04, 0x17
        /*005a*/ 	.short	(.L_66 - .L_65)
.L_65:
        /*005c*/ 	.word	0x00000000
        /*0060*/ 	.short	0x0000
        /*0062*/ 	.short	0x0000
        /*0064*/ 	.byte	0x00, 0xf5, 0x21, 0x00


	//----- nvinfo : EIATTR_SPARSE_MMA_MASK
	.align		4
.L_66:
        /*0068*/ 	.byte	0x03, 0x50
        /*006a*/ 	.short	0x0000


	//----- nvinfo : EIATTR_MAXREG_COUNT
	.align		4
        /*006c*/ 	.byte	0x03, 0x1b
        /*006e*/ 	.short	0x00ff


	//----- nvinfo : EIATTR_MERCURY_ISA_VERSION
	.align		4
        /*0070*/ 	.byte	0x03, 0x5f
        /*0072*/ 	.short	0x0101


	//----- nvinfo : EIATTR_VRC_CTA_INIT_COUNT
	.align		4
        /*0074*/ 	.byte	0x02, 0x4a
	.zero		1
	.zero		1


	//----- nvinfo : EIATTR_EXIT_INSTR_OFFSETS
	.align		4
        /*0078*/ 	.byte	0x04, 0x1c
        /*007a*/ 	.short	(.L_68 - .L_67)


	//   ....[0]....
.L_67:
        /*007c*/ 	.word	0x00000e50


	//   ....[1]....
        /*0080*/ 	.word	0x00000ea0


	//----- nvinfo : EIATTR_CRS_STACK_SIZE
	.align		4
.L_68:
        /*0084*/ 	.byte	0x04, 0x1e
        /*0086*/ 	.short	(.L_70 - .L_69)
.L_69:
        /*0088*/ 	.word	0x00000000


	//----- nvinfo : EIATTR_CBANK_PARAM_SIZE
	.align		4
.L_70:
        /*008c*/ 	.byte	0x03, 0x19
        /*008e*/ 	.short	0x0024


	//----- nvinfo : EIATTR_PARAM_CBANK
	.align		4
        /*0090*/ 	.byte	0x04, 0x0a
        /*0092*/ 	.short	(.L_72 - .L_71)
	.align		4
.L_71:
        /*0094*/ 	.word	index@(.nv.constant0._Z12conv2D_basicPfS_S_iii)
        /*0098*/ 	.short	0x0380
        /*009a*/ 	.short	0x0024


	//----- nvinfo : EIATTR_SW_WAR
	.align		4
.L_72:
        /*009c*/ 	.byte	0x04, 0x36
        /*009e*/ 	.short	(.L_74 - .L_73)
.L_73:
        /*00a0*/ 	.word	0x00000008
.L_74:


//--------------------- .nv.callgraph             --------------------------
	.section	.nv.callgraph,"",@"SHT_CUDA_CALLGRAPH"
	.align	4
	.sectionentsize	8
	.align		4
        /*0000*/ 	.word	0x00000000
	.align		4
        /*0004*/ 	.word	0xffffffff
	.align		4
        /*0008*/ 	.word	0x00000000
	.align		4
        /*000c*/ 	.word	0xfffffffe
	.align		4
        /*0010*/ 	.word	0x00000000
	.align		4
        /*0014*/ 	.word	0xfffffffd
	.align		4
        /*0018*/ 	.word	0x00000000
	.align		4
        /*001c*/ 	.word	0xfffffffc


//--------------------- .nv.constant3             --------------------------
	.section	.nv.constant3,"a",@progbits
	.align	4
.nv.constant3:
	.type		F_c,@object
	.size		F_c,(.L_0 - F_c)
F_c:
	.zero		484
.L_0:


//--------------------- .text._Z17conv2D_shared_memPfS_ii --------------------------
	.section	.text._Z17conv2D_shared_memPfS_ii,"ax",@progbits
	.align	128
        .global         _Z17conv2D_shared_memPfS_ii
        .type           _Z17conv2D_shared_memPfS_ii,@function
        .size           _Z17conv2D_shared_memPfS_ii,(.L_x_363 - _Z17conv2D_shared_memPfS_ii)
        .other          _Z17conv2D_shared_memPfS_ii,@"STO_CUDA_ENTRY STV_DEFAULT"
_Z17conv2D_shared_memPfS_ii:
.text._Z17conv2D_shared_memPfS_ii:
[----:B------:R-:W-:Y:S01]  /*0000*/  LDC R1, c[0x0][0x37c] ;  /* 0x0000df00ff017b82 */ /* 0x000fe20000000800 */
[----:B------:R-:W0:Y:S01]  /*0010*/  S2R R18, SR_CTAID.X ;  /* 0x0000000000127919 */ /* 0x000e220000002500 */
[----:B------:R-:W1:Y:S01]  /*0020*/  LDCU.64 UR6, c[0x0][0x390] ;  /* 0x00007200ff0677ac */ /* 0x000e620008000a00 */
[----:B------:R-:W0:Y:S01]  /*0030*/  S2R R11, SR_TID.X ;  /* 0x00000000000b7919 */ /* 0x000e220000002100 */
[----:B------:R-:W2:Y:S01]  /*0040*/  LDCU.64 UR8, c[0x0][0x358] ;  /* 0x00006b00ff0877ac */ /* 0x000ea20008000a00 */
[----:B------:R-:W3:Y:S01]  /*0050*/  S2R R3, SR_CTAID.Y ;  /* 0x0000000000037919 */ /* 0x000ee20000002600 */
[----:B------:R-:W3:Y:S01]  /*0060*/  S2R R10, SR_TID.Y ;  /* 0x00000000000a7919 */ /* 0x000ee20000002200 */
[----:B0-----:R-:W-:-:S05]  /*0070*/  IMAD R9, R18, 0x20, R11 ;  /* 0x0000002012097824 */ /* 0x001fca00078e020b */
[----:B-1----:R-:W-:Y:S01]  /*0080*/  ISETP.GE.AND P0, PT, R9, UR7, PT ;  /* 0x0000000709007c0c */ /* 0x002fe2000bf06270 */
[----:B---3--:R-:W-:-:S05]  /*0090*/  IMAD R8, R3, 0x20, R10 ;  /* 0x0000002003087824 */ /* 0x008fca00078e020a */
[----:B------:R-:W-:-:S13]  /*00a0*/  ISETP.GE.OR P0, PT, R8, UR6, P0 ;  /* 0x0000000608007c0c */ /* 0x000fda0008706670 */
[----:B------:R-:W0:Y:S01]  /*00b0*/  @!P0 LDC.64 R2, c[0x0][0x380] ;  /* 0x0000e000ff028b82 */ /* 0x000e220000000a00 */
[----:B------:R-:W-:-:S04]  /*00c0*/  @!P0 IMAD R5, R8, UR7, R9 ;  /* 0x0000000708058c24 */ /* 0x000fc8000f8e0209 */
[----:B0-----:R-:W-:-:S06]  /*00d0*/  @!P0 IMAD.WIDE R2, R5, 0x4, R2 ;  /* 0x0000000405028825 */ /* 0x001fcc00078e0202 */
[----:B--2---:R0:W2:Y:S01]  /*00e0*/  @!P0 LDG.E R2, desc[UR8][R2.64] ;  /* 0x0000000802028981 */ /* 0x0040a2000c1e1900 */
[----:B------:R-:W1:Y:S01]  /*00f0*/  S2UR UR5, SR_CgaCtaId ;  /* 0x00000000000579c3 */ /* 0x000e620000008800 */
[----:B------:R-:W-:Y:S01]  /*0100*/  UMOV UR4, 0x400 ;  /* 0x0000040000047882 */ /* 0x000fe20000000000 */
[C---:B------:R-:W-:Y:S01]  /*0110*/  IMAD R6, R10.reuse, 0x20, R11 ;  /* 0x000000200a067824 */ /* 0x040fe200078e020b */
[----:B------:R-:W-:Y:S01]  /*0120*/  SHF.R.S32.HI R4, RZ, 0x1f, R9 ;  /* 0x0000001fff047819 */ /* 0x000fe20000011409 */
[----:B------:R-:W-:Y:S01]  /*0130*/  VIADD R7, R11, 0xfffffffb ;  /* 0xfffffffb0b077836 */ /* 0x000fe20000000000 */
[----:B------:R-:W-:Y:S01]  /*0140*/  BSSY.RECONVERGENT B0, `(.L_x_0) ;  /* 0x0000029000007945 */ /* 0x000fe20003800200 */
[----:B------:R-:W-:Y:S02]  /*0150*/  VIADD R14, R10, 0xfffffffb ;  /* 0xfffffffb0a0e7836 */ /* 0x000fe40000000000 */
[----:B------:R-:W-:-:S03]  /*0160*/  VIADD R13, R8, 0xfffffffb ;  /* 0xfffffffb080d7836 */ /* 0x000fc60000000000 */
[----:B------:R-:W-:Y:S01]  /*0170*/  VIMNMX.U32 R0, PT, PT, R7, R14, !PT ;  /* 0x0000000e07007248 */ /* 0x000fe20007fe0000 */
[----:B------:R-:W-:-:S03]  /*0180*/  IMAD R16, R13, UR7, RZ ;  /* 0x000000070d107c24 */ /* 0x000fc6000f8e02ff */
[----:B------:R-:W-:Y:S01]  /*0190*/  ISETP.GT.U32.AND P2, PT, R0, 0x1f, PT ;  /* 0x0000001f0000780c */ /* 0x000fe20003f44070 */
[----:B------:R-:W-:-:S04]  /*01a0*/  IMAD.IADD R21, R16, 0x1, R11 ;  /* 0x0000000110157824 */ /* 0x000fc800078e020b */
[----:B------:R-:W-:Y:S01]  /*01b0*/  IMAD R21, R18, 0x20, R21 ;  /* 0x0000002012157824 */ /* 0x000fe200078e0215 */
[----:B-1----:R-:W-:-:S07]  /*01c0*/  ULEA UR4, UR5, UR4, 0x18 ;  /* 0x0000000405047291 */ /* 0x002fce000f8ec0ff */
[----:B------:R-:W1:Y:S01]  /*01d0*/  @!P2 LDC R15, c[0x3][RZ] ;  /* 0x00c00000ff0fab82 */ /* 0x000e620000000800 */
[----:B------:R-:W-:-:S04]  /*01e0*/  @!P0 IMAD.U32 R5, RZ, RZ, UR4 ;  /* 0x00000004ff058e24 */ /* 0x000fc8000f8e00ff */
[C---:B0-----:R-:W-:Y:S02]  /*01f0*/  @!P0 IMAD R3, R6.reuse, 0x4, R5 ;  /* 0x0000000406038824 */ /* 0x041fe400078e0205 */
[----:B------:R-:W-:Y:S01]  /*0200*/  @P0 IMAD.U32 R5, RZ, RZ, UR4 ;  /* 0x00000004ff050e24 */ /* 0x000fe2000f8e00ff */
[----:B------:R-:W0:Y:S03]  /*0210*/  LDCU.64 UR4, c[0x0][0x380] ;  /* 0x00007000ff0477ac */ /* 0x000e260008000a00 */
[C-C-:B------:R-:W-:Y:S02]  /*0220*/  @P0 IMAD R17, R6.reuse, 0x4, R5.reuse ;  /* 0x0000000406110824 */ /* 0x140fe400078e0205 */
[----:B------:R-:W-:Y:S02]  /*0230*/  IMAD.U32 R6, R6, 0x4, R5 ;  /* 0x0000000406067824 */ /* 0x000fe400078e0005 */
[----:B------:R-:W-:-:S05]  /*0240*/  VIADD R5, R11, 0xfffffffc ;  /* 0xfffffffc0b057836 */ /* 0x000fca0000000000 */
[----:B------:R-:W-:-:S04]  /*0250*/  VIMNMX.U32 R12, PT, PT, R5, R14, !PT ;  /* 0x0000000e050c7248 */ /* 0x000fc80007fe0000 */
[----:B------:R-:W-:Y:S01]  /*0260*/  ISETP.GE.U32.AND P3, PT, R12, 0x20, PT ;  /* 0x000000200c00780c */ /* 0x000fe20003f66070 */
[----:B------:R-:W-:Y:S01]  /*0270*/  IMAD.MOV.U32 R12, RZ, RZ, RZ ;  /* 0x000000ffff0c7224 */ /* 0x000fe200078e00ff */
[----:B--2---:R2:W-:Y:S04]  /*0280*/  @!P0 STS [R3], R2 ;  /* 0x0000000203008388 */ /* 0x0045e80000000800 */
[----:B------:R3:W-:Y:S01]  /*0290*/  @P0 STS [R17], RZ ;  /* 0x000000ff11000388 */ /* 0x0007e20000000800 */
[----:B------:R-:W-:Y:S01]  /*02a0*/  BAR.SYNC.DEFER_BLOCKING 0x0 ;  /* 0x0000000000007b1d */ /* 0x000fe20000010000 */
[----:B--2---:R-:W-:Y:S01]  /*02b0*/  IADD3 R3, P1, PT, R9, R16, RZ ;  /* 0x0000001009037210 */ /* 0x004fe20007f3e0ff */
[----:B---3--:R-:W-:-:S03]  /*02c0*/  VIADD R17, R11, 0xfffffffd ;  /* 0xfffffffd0b117836 */ /* 0x008fc60000000000 */
[----:B------:R-:W-:Y:S02]  /*02d0*/  LEA.HI.X.SX32 R20, R16, R4, 0x1, P1 ;  /* 0x0000000410147211 */ /* 0x000fe400008f0eff */
[----:B0-----:R-:W-:Y:S02]  /*02e0*/  LEA R2, P4, R3, UR4, 0x2 ;  /* 0x0000000403027c11 */ /* 0x001fe4000f8810ff */
[----:B------:R-:W-:Y:S02]  /*02f0*/  ISETP.GE.AND P1, PT, R13, UR6, PT ;  /* 0x000000060d007c0c */ /* 0x000fe4000bf26270 */
[----:B------:R-:W-:Y:S02]  /*0300*/  LEA.HI.X R3, R3, UR5, R20, 0x2, P4 ;  /* 0x0000000503037c11 */ /* 0x000fe4000a0f1414 */
[----:B------:R-:W-:Y:S01]  /*0310*/  ISETP.GT.AND P1, PT, R13, -0x1, !P1 ;  /* 0xffffffff0d00780c */ /* 0x000fe20004f24270 */
[----:B------:R-:W1:Y:S02]  /*0320*/  @!P2 LDS R0, [R6+-0x294] ;  /* 0xfffd6c000600a984 */ /* 0x000e640000000800 */
[----:B-1----:R-:W-:Y:S01]  /*0330*/  @!P2 FFMA R12, R0, R15, RZ ;  /* 0x0000000f000ca223 */ /* 0x002fe200000000ff */
[----:B------:R-:W-:Y:S09]  /*0340*/  @!P2 BRA `(.L_x_1) ;  /* 0x000000000020a947 */ /* 0x000ff20003800000 */
[----:B------:R-:W-:-:S05]  /*0350*/  VIADD R0, R9, 0xfffffffb ;  /* 0xfffffffb09007836 */ /* 0x000fca0000000000 */
[----:B------:R-:W-:-:S04]  /*0360*/  ISETP.GE.AND P2, PT, R0, UR7, PT ;  /* 0x0000000700007c0c */ /* 0x000fc8000bf46270 */
[----:B------:R-:W-:-:S04]  /*0370*/  ISETP.GT.AND P2, PT, R9, 0x4, !P2 ;  /* 0x000000040900780c */ /* 0x000fc80005744270 */
[----:B------:R-:W-:-:S13]  /*0380*/  PLOP3.LUT P2, PT, P1, P2, PT, 0x80, 0x8 ;  /* 0x000000000008781c */ /* 0x000fda0000f45070 */
[----:B------:R-:W-:Y:S05]  /*0390*/  @!P2 BRA `(.L_x_1) ;  /* 0x00000000000ca947 */ /* 0x000fea0003800000 */
[----:B------:R-:W2:Y:S01]  /*03a0*/  LDG.E R0, desc[UR8][R2.64+-0x14] ;  /* 0xffffec0802007981 */ /* 0x000ea2000c1e1900 */
[----:B------:R-:W2:Y:S02]  /*03b0*/  LDCU UR10, c[0x3][URZ] ;  /* 0x00c00000ff0a77ac */ /* 0x000ea40008000800 */
[----:B--2---:R-:W-:-:S07]  /*03c0*/  FFMA R12, R0, UR10, RZ ;  /* 0x0000000a000c7c23 */ /* 0x004fce00080000ff */
.L_x_1:
[----:B------:R-:W-:Y:S05]  /*03d0*/  BSYNC.RECONVERGENT B0 ;  /* 0x0000000000007941 */ /* 0x000fea0003800200 */
.L_x_0:
[----:B------:R-:W-:Y:S01]  /*03e0*/  BSSY.RECONVERGENT B0, `(.L_x_2) ;  /* 0x0000010000007945 */ /* 0x000fe20003800200 */
[C---:B------:R-:W-:Y:S02]  /*03f0*/  VIADD R15, R11.reuse, 0xfffffffe ;  /* 0xfffffffe0b0f7836 */ /* 0x040fe40000000000 */
[----:B------:R-:W-:Y:S01]  /*0400*/  VIADD R13, R11, 0xffffffff ;  /* 0xffffffff0b0d7836 */ /* 0x000fe20000000000 */
[----:B------:R-:W-:Y:S06]  /*0410*/  @!P3 BRA `(.L_x_3) ;  /* 0x000000000024b947 */ /* 0x000fec0003800000 */
[----:B------:R-:W-:-:S05]  /*0420*/  VIADD R0, R9, 0xfffffffc ;  /* 0xfffffffc09007836 */ /* 0x000fca0000000000 */
[----:B------:R-:W-:-:S04]  /*0430*/  ISETP.GE.AND P2, PT, R0, UR7, PT ;  /* 0x0000000700007c0c */ /* 0x000fc8000bf46270 */
[----:B------:R-:W-:-:S04]  /*0440*/  ISETP.GT.AND P2, PT, R9, 0x3, !P2 ;  /* 0x000000030900780c */ /* 0x000fc80005744270 */
[----:B------:R-:W-:-:S13]  /*0450*/  PLOP3.LUT P2, PT, P1, P2, PT, 0x80, 0x8 ;  /* 0x000000000008781c */ /* 0x000fda0000f45070 */
[----:B------:R-:W-:Y:S05]  /*0460*/  @!P2 BRA `(.L_x_4) ;  /* 0x00000000001ca947 */ /* 0x000fea0003800000 */
[----:B------:R-:W2:Y:S01]  /*0470*/  LDG.E R19, desc[UR8][R2.64+-0x10] ;  /* 0xfffff00802137981 */ /* 0x000ea2000c1e1900 */
[----:B------:R-:W2:Y:S02]  /*0480*/  LDCU UR10, c[0x3][0x4] ;  /* 0x00c00080ff0a77ac */ /* 0x000ea40008000800 */
[----:B--2---:R-:W-:Y:S01]  /*0490*/  FFMA R12, R19, UR10, R12 ;  /* 0x0000000a130c7c23 */ /* 0x004fe2000800000c */
[----:B------:R-:W-:Y:S06]  /*04a0*/  BRA `(.L_x_4) ;  /* 0x00000000000c7947 */ /* 0x000fec0003800000 */
.L_x_3:
[----:B------:R-:W0:Y:S01]  /*04b0*/  LDS R19, [R6+-0x290] ;  /* 0xfffd700006137984 */ /* 0x000e220000000800 */
[----:B------:R-:W0:Y:S02]  /*04c0*/  LDCU UR10, c[0x3][0x4] ;  /* 0x00c00080ff0a77ac */ /* 0x000e240008000800 */
[----:B0-----:R-:W-:-:S07]  /*04d0*/  FFMA R12, R19, UR10, R12 ;  /* 0x0000000a130c7c23 */ /* 0x001fce000800000c */
.L_x_4:
[----:B------:R-:W-:Y:S05]  /*04e0*/  BSYNC.RECONVERGENT B0 ;  /* 0x0000000000007941 */ /* 0x000fea0003800200 */
.L_x_2:
[----:B------:R-:W-:Y:S01]  /*04f0*/  VIMNMX.U32 R0, PT, PT, R17, R14, !PT ;  /* 0x0000000e11007248 */ /* 0x000fe20007fe0000 */
[----:B------:R-:W-:Y:S03]  /*0500*/  BSSY.RECONVERGENT B0, `(.L_x_5) ;  /* 0x000000f000007945 */ /* 0x000fe60003800200 */
[----:B------:R-:W-:-:S13]  /*0510*/  ISETP.GE.U32.AND P2, PT, R0, 0x20, PT ;  /* 0x000000200000780c */ /* 0x000fda0003f46070 */
[----:B------:R-:W-:Y:S05]  /*0520*/  @!P2 BRA `(.L_x_6) ;  /* 0x000000000024a947 */ /* 0x000fea0003800000 */
        /* <DEDUP_REMOVED lines=9> */
.L_x_6:
[----:B------:R-:W0:Y:S01]  /*05c0*/  LDS R19, [R6+-0x28c] ;  /* 0xfffd740006137984 */ /* 0x000e220000000800 */
[----:B------:R-:W0:Y:S02]  /*05d0*/  LDCU UR10, c[0x3][0x8] ;  /* 0x00c00100ff0a77ac */ /* 0x000e240008000800 */
[----:B0-----:R-:W-:-:S07]  /*05e0*/  FFMA R12, R19, UR10, R12 ;  /* 0x0000000a130c7c23 */ /* 0x001fce000800000c */
.L_x_7:
[----:B------:R-:W-:Y:S05]  /*05f0*/  BSYNC.RECONVERGENT B0 ;  /* 0x0000000000007941 */ /* 0x000fea0003800200 */
.L_x_5:
        /* <DEDUP_REMOVED lines=13> */
.L_x_9:
[----:B------:R-:W0:Y:S01]  /*06d0*/  LDS R19, [R6+-0x288] ;  /* 0xfffd780006137984 */ /* 0x000e220000000800 */
[----:B------:R-:W0:Y:S02]  /*06e0*/  LDCU UR10, c[0x3][0xc] ;  /* 0x00c00180ff0a77ac */ /* 0x000e240008000800 */
[----:B0-----:R-:W-:-:S07]  /*06f0*/  FFMA R12, R19, UR10, R12 ;  /* 0x0000000a130c7c23 */ /* 0x001fce000800000c */
.L_x_10:
[----:B------:R-:W-:Y:S05]  /*0700*/  BSYNC.RECONVERGENT B0 ;  /* 0x0000000000007941 */ /* 0x000fea0003800200 */
.L_x_8:
[----:B------:R-:W-:Y:S01]  /*0710*/  VIMNMX.U32 R0, PT, PT, R13, R14, !PT ;  /* 0x0000000e0d007248 */ /* 0x000fe20007fe0000 */
[----:B------:R-:W-:Y:S03]  /*0720*/  BSSY.RECONVERGENT B0, `(.L_x_11) ;  /* 0x000000e000007945 */ /* 0x000fe60003800200 */
[----:B------:R-:W-:-:S13]  /*0730*/  ISETP.GE.U32.AND P2, PT, R0, 0x20, PT ;  /* 0x000000200000780c */ /* 0x000fda0003f46070 */
[----:B------:R-:W-:Y:S05]  /*0740*/  @!P2 BRA `(.L_x_12) ;  /* 0x000000000020a947 */ /* 0x000fea0003800000 */
[----:B------:R-:W-:-:S04]  /*0750*/  ISETP.GT.AND P2, PT, R9, UR7, PT ;  /* 0x0000000709007c0c */ /* 0x000fc8000bf44270 */
[----:B------:R-:W-:-:S04]  /*0760*/  ISETP.GT.AND P2, PT, R9, RZ, !P2 ;  /* 0x000000ff0900720c */ /* 0x000fc80005744270 */
[----:B------:R-:W-:-:S13]  /*0770*/  PLOP3.LUT P2, PT, P1, P2, PT, 0x80, 0x8 ;  /* 0x000000000008781c */ /* 0x000fda0000f45070 */
[----:B------:R-:W-:Y:S05]  /*0780*/  @!P2 BRA `(.L_x_13) ;  /* 0x00000000001ca947 */ /* 0x000fea0003800000 */
[----:B------:R-:W2:Y:S01]  /*0790*/  LDG.E R19, desc[UR8][R2.64+-0x4] ;  /* 0xfffffc0802137981 */ /* 0x000ea2000c1e1900 */
[----:B------:R-:W2:Y:S02]  /*07a0*/  LDCU UR10, c[0x3][0x10] ;  /* 0x00c00200ff0a77ac */ /* 0x000ea40008000800 */
[----:B--2---:R-:W-:Y:S01]  /*07b0*/  FFMA R12, R19, UR10, R12 ;  /* 0x0000000a130c7c23 */ /* 0x004fe2000800000c */
[----:B------:R-:W-:Y:S06]  /*07c0*/  BRA `(.L_x_13) ;  /* 0x00000000000c7947 */ /* 0x000fec0003800000 */
.L_x_12:
[----:B------:R-:W0:Y:S01]  /*07d0*/  LDS R19, [R6+-0x284] ;  /* 0xfffd7c0006137984 */ /* 0x000e220000000800 */
[----:B------:R-:W0:Y:S02]  /*07e0*/  LDCU UR10, c[0x3][0x10] ;  /* 0x00c00200ff0a77ac */ /* 0x000e240008000800 */
[----:B0-----:R-:W-:-:S07]  /*07f0*/  FFMA R12, R19, UR10, R12 ;  /* 0x0000000a130c7c23 */ /* 0x001fce000800000c */
.L_x_13:
[----:B------:R-:W-:Y:S05]  /*0800*/  BSYNC.RECONVERGENT B0 ;  /* 0x0000000000007941 */ /* 0x000fea0003800200 */
.L_x_11:
[----:B------:R-:W-:Y:S01]  /*0810*/  LOP3.LUT R0, R14, R11, RZ, 0xfc, !PT ;  /* 0x0000000b0e007212 */ /* 0x000fe200078efcff */
[----:B------:R-:W-:Y:S03]  /*0820*/  BSSY.RECONVERGENT B0, `(.L_x_14) ;  /* 0x0000010000007945 */ /* 0x000fe60003800200 */
[----:B------:R-:W-:-:S13]  /*0830*/  ISETP.GE.U32.AND P2, PT, R0, 0x20, PT ;  /* 0x000000200000780c */ /* 0x000fda0003f46070 */
[----:B------:R-:W-:Y:S05]  /*0840*/  @!P2 BRA `(.L_x_15) ;  /* 0x000000000028a947 */ /* 0x000fea0003800000 */
[----:B------:R-:W-:-:S04]  /*0850*/  ISETP.GE.AND P2, PT, R9, UR7, PT ;  /* 0x0000000709007c0c */ /* 0x000fc8000bf46270 */
[----:B------:R-:W-:-:S04]  /*0860*/  ISETP.GT.AND P2, PT, R9, -0x1, !P2 ;  /* 0xffffffff0900780c */ /* 0x000fc80005744270 */
[----:B------:R-:W-:-:S13]  /*0870*/  PLOP3.LUT P2, PT, P1, P2, PT, 0x80, 0x8 ;  /* 0x000000000008781c */ /* 0x000fda0000f45070 */
[----:B------:R-:W-:Y:S05]  /*0880*/  @!P2 BRA `(.L_x_16) ;  /* 0x000000000024a947 */ /* 0x000fea0003800000 */
[----:B------:R-:W0:Y:S01]  /*0890*/  LDC.64 R18, c[0x0][0x380] ;  /* 0x0000e000ff127b82 */ /* 0x000e220000000a00 */
[----:B------:R-:W1:Y:S01]  /*08a0*/  LDCU UR10, c[0x3][0x14] ;  /* 0x00c00280ff0a77ac */ /* 0x000e620008000800 */
[----:B0-----:R-:W-:-:S06]  /*08b0*/  IMAD.WIDE R18, R21, 0x4, R18 ;  /* 0x0000000415127825 */ /* 0x001fcc00078e0212 */
[----:B------:R-:W1:Y:S02]  /*08c0*/  LDG.E R19, desc[UR8][R18.64] ;  /* 0x0000000812137981 */ /* 0x000e64000c1e1900 */
[----:B-1----:R-:W-:Y:S01]  /*08d0*/  FFMA R12, R19, UR10, R12 ;  /* 0x0000000a130c7c23 */ /* 0x002fe2000800000c */
[----:B------:R-:W-:Y:S06]  /*08e0*/  BRA `(.L_x_16) ;  /* 0x00000000000c7947 */ /* 0x000fec0003800000 */
.L_x_15:
[----:B------:R-:W0:Y:S01]  /*08f0*/  LDS R19, [R6+-0x280] ;  /* 0xfffd800006137984 */ /* 0x000e220000000800 */
[----:B------:R-:W0:Y:S02]  /*0900*/  LDCU UR10, c[0x3][0x14] ;  /* 0x00c00280ff0a77ac */ /* 0x000e240008000800 */
[----:B0-----:R-:W-:-:S07]  /*0910*/  FFMA R12, R19, UR10, R12 ;  /* 0x0000000a130c7c23 */ /* 0x001fce000800000c */
.L_x_16:
[----:B------:R-:W-:Y:S05]  /*0920*/  BSYNC.RECONVERGENT B0 ;  /* 0x0000000000007941 */ /* 0x000fea0003800200 */
.L_x_14:
[----:B------:R-:W-:Y:S01]  /*0930*/  ISETP.GE.U32.AND P3, PT, R14, 0x20, PT ;  /* 0x000000200e00780c */ /* 0x000fe20003f66070 */
[----:B------:R-:W-:Y:S01]  /*0940*/  BSSY.RECONVERGENT B0, `(.L_x_17) ;  /* 0x000000f000007945 */ /* 0x000fe20003800200 */
[----:B------:R-:W-:-:S13]  /*0950*/  ISETP.LT.U32.AND P2, PT, R11, 0x1f, PT ;  /* 0x0000001f0b00780c */ /* 0x000fda0003f41070 */
[----:B------:R-:W-:Y:S05]  /*0960*/  @!P3 BRA P2, `(.L_x_18) ;  /* 0x000000000024b947 */ /* 0x000fea0001000000 */
[----:B------:R-:W-:-:S05]  /*0970*/  VIADD R0, R9, 0x1 ;  /* 0x0000000109007836 */ /* 0x000fca0000000000 */
[----:B------:R-:W-:-:S04]  /*0980*/  ISETP.GE.AND P2, PT, R0, UR7, PT ;  /* 0x0000000700007c0c */ /* 0x000fc8000bf46270 */
[----:B------:R-:W-:-:S04]  /*0990*/  ISETP.GT.AND P2, PT, R9, -0x2, !P2 ;  /* 0xfffffffe0900780c */ /* 0x000fc80005744270 */
[----:B------:R-:W-:-:S13]  /*09a0*/  PLOP3.LUT P2, PT, P1, P2, PT, 0x80, 0x8 ;  /* 0x000000000008781c */ /* 0x000fda0000f45070 */
[----:B------:R-:W-:Y:S05]  /*09b0*/  @!P2 BRA `(.L_x_19) ;  /* 0x00000000001ca947 */ /* 0x000fea0003800000 */
[----:B------:R-:W2:Y:S01]  /*09c0*/  LDG.E R19, desc[UR8][R2.64+0x4] ;  /* 0x0000040802137981 */ /* 0x000ea2000c1e1900 */
[----:B------:R-:W2:Y:S02]  /*09d0*/  LDCU UR10, c[0x3][0x18] ;  /* 0x00c00300ff0a77ac */ /* 0x000ea40008000800 */
[----:B--2---:R-:W-:Y:S01]  /*09e0*/  FFMA R12, R19, UR10, R12 ;  /* 0x0000000a130c7c23 */ /* 0x004fe2000800000c */
[----:B------:R-:W-:Y:S06]  /*09f0*/  BRA `(.L_x_19) ;  /* 0x00000000000c7947 */ /* 0x000fec0003800000 */
.L_x_18:
[----:B------:R-:W0:Y:S01]  /*0a00*/  LDS R19, [R6+-0x27c] ;  /* 0xfffd840006137984 */ /* 0x000e220000000800 */
[----:B------:R-:W0:Y:S02]  /*0a10*/  LDCU UR10, c[0x3][0x18] ;  /* 0x00c00300ff0a77ac */ /* 0x000e240008000800 */
[----:B0-----:R-:W-:-:S07]  /*0a20*/  FFMA R12, R19, UR10, R12 ;  /* 0x0000000a130c7c23 */ /* 0x001fce000800000c */
.L_x_19:
[----:B------:R-:W-:Y:S05]  /*0a30*/  BSYNC.RECONVERGENT B0 ;  /* 0x0000000000007941 */ /* 0x000fea0003800200 */
.L_x_17:
[----:B------:R-:W-:Y:S01]  /*0a40*/  ISETP.LT.U32.AND P2, PT, R11, 0x1e, PT ;  /* 0x0000001e0b00780c */ /* 0x000fe20003f41070 */
[----:B------:R-:W-:-:S12]  /*0a50*/  BSSY.RECONVERGENT B0, `(.L_x_20) ;  /* 0x000000e000007945 */ /* 0x000fd80003800200 */
        /* <DEDUP_REMOVED lines=10> */
.L_x_21:
[----:B------:R-:W0:Y:S01]  /*0b00*/  LDS R19, [R6+-0x278] ;  /* 0xfffd880006137984 */ /* 0x000e220000000800 */
[----:B------:R-:W0:Y:S02]  /*0b10*/  LDCU UR10, c[0x3][0x1c] ;  /* 0x00c00380ff0a77ac */ /* 0x000e240008000800 */
[----:B0-----:R-:W-:-:S07]  /*0b20*/  FFMA R12, R19, UR10, R12 ;  /* 0x0000000a130c7c23 */ /* 0x001fce000800000c */
.L_x_22:
[----:B------:R-:W-:Y:S05]  /*0b30*/  BSYNC.RECONVERGENT B0 ;  /* 0x0000000000007941 */ /* 0x000fea0003800200 */
.L_x_20:
        /* <DEDUP_REMOVED lines=12> */
.L_x_24:
[----:B------:R-:W0:Y:S01]  /*0c00*/  LDS R19, [R6+-0x274] ;  /* 0xfffd8c0006137984 */ /* 0x000e220000000800 */
[----:B------:R-:W0:Y:S02]  /*0c10*/  LDCU UR10, c[0x3][0x20] ;  /* 0x00c00400ff0a77ac */ /* 0x000e240008000800 */
[----:B0-----:R-:W-:-:S07]  /*0c20*/  FFMA R12, R19, UR10, R12 ;  /* 0x0000000a130c7c23 */ /* 0x001fce000800000c */
.L_x_25:
[----:B------:R-:W-:Y:S05]  /*0c30*/  BSYNC.RECONVERGENT B0 ;  /* 0x0000000000007941 */ /* 0x000fea0003800200 */
.L_x_23:
        /* <DEDUP_REMOVED lines=12> */
.L_x_27:
[----:B------:R-:W0:Y:S01]  /*0d00*/  LDS R19, [R6+-0x270] ;  /* 0xfffd900006137984 */ /* 0x000e220000000800 */
[----:B------:R-:W0:Y:S02]  /*0d10*/  LDCU UR10, c[0x3][0x24] ;  /* 0x00c00480ff0a77ac */ /* 0x000e240008000800 */
[----:B0-----:R-:W-:-:S07]  /*0d20*/  FFMA R12, R19, UR10, R12 ;  /* 0x0000000a130c7c23 */ /* 0x001fce000800000c */
.L_x_28:
[----:B------:R-:W-:Y:S05]  /*0d30*/  BSYNC.RECONVERGENT B0 ;  /* 0x0000000000007941 */ /* 0x000fea0003800200 */
.L_x_26:
        /* <DEDUP_REMOVED lines=12> */
.L_x_30:
[----:B------:R-:W0:Y:S01]  /*0e00*/  LDS R3, [R6+-0x26c] ;  /* 0xfffd940006037984 */ /* 0x000e220000000800 */
[----:B------:R-:W0:Y:S02]  /*0e10*/  LDCU UR10, c[0x3][0x28] ;  /* 0x00c00500ff0a77ac */ /* 0x000e240008000800 */
[----:B0-----:R-:W-:-:S07]  /*0e20*/  FFMA R12, R3, UR10, R12 ;  /* 0x0000000a030c7c23 */ /* 0x001fce000800000c */
.L_x_31:
[----:B------:R-:W-:Y:S05]  /*0e30*/  BSYNC.RECONVERGENT B0 ;  /* 0x0000000000007941 */ /* 0x000fea0003800200 */
.L_x_29:
[----:B------:R-:W-:Y:S01]  /*0e40*/  VIADD R0, R10, 0xfffffffc ;  /* 0xfffffffc0a007836 */ /* 0x000fe20000000000 */
[----:B------:R-:W-:Y:S01]  /*0e50*/  BSSY.RECONVERGENT B0, `(.L_x_32) ;  /* 0x0000019000007945 */ /* 0x000fe20003800200 */
[----:B------:R-:W-:Y:S02]  /*0e60*/  VIADD R16, R16, UR7 ;  /* 0x0000000710107c36 */ /* 0x000fe40008000000 */
[----:B------:R-:W-:Y:S01]  /*0e70*/  VIADD R14, R8, 0xfffffffc ;  /* 0xfffffffc080e7836 */ /* 0x000fe20000000000 */
[----:B------:R-:W-:Y:S02]  /*0e80*/  VIMNMX.U32 R2, PT, PT, R7, R0, !PT ;  /* 0x0000000007027248 */ /* 0x000fe40007fe0000 */
[----:B------:R-:W-:Y:S02]  /*0e90*/  IADD3 R18, P1, PT, R9, R16, RZ ;  /* 0x0000001009127210 */ /* 0x000fe40007f3e0ff */
[----:B------:R-:W-:Y:S02]  /*0ea0*/  ISETP.GT.U32.AND P2, PT, R2, 0x1f, PT ;  /* 0x0000001f0200780c */ /* 0x000fe40003f44070 */
[----:B------:R-:W-:-:S02]  /*0eb0*/  VIMNMX.U32 R3, PT, PT, R5, R0, !PT ;  /* 0x0000000005037248 */ /* 0x000fc40007fe0000 */
[----:B------:R-:W-:Y:S02]  /*0ec0*/  LEA.HI.X.SX32 R23, R16, R4, 0x1, P1 ;  /* 0x0000000410177211 */ /* 0x000fe400008f0eff */
[----:B------:R-:W-:Y:S02]  /*0ed0*/  LEA R2, P4, R18, UR4, 0x2 ;  /* 0x0000000412027c11 */ /* 0x000fe4000f8810ff */
[----:B------:R-:W-:Y:S02]  /*0ee0*/  ISETP.GE.AND P1, PT, R14, UR6, PT ;  /* 0x000000060e007c0c */ /* 0x000fe4000bf26270 */
[----:B------:R-:W-:Y:S02]  /*0ef0*/  ISETP.GE.U32.AND P3, PT, R3, 0x20, PT ;  /* 0x000000200300780c */ /* 0x000fe40003f66070 */
[----:B------:R-:W-:Y:S01]  /*0f00*/  LEA.HI.X R3, R18, UR5, R23, 0x2, P4 ;  /* 0x0000000512037c11 */ /* 0x000fe2000a0f1417 */
[----:B------:R-:W0:Y:S01]  /*0f10*/  @!P2 LDS R19, [R6+-0x214] ;  /* 0xfffdec000613a984 */ /* 0x000e220000000800 */
[----:B------:R-:W0:Y:S01]  /*0f20*/  @!P2 LDC R20, c[0x3][0x2c] ;  /* 0x00c00b00ff14ab82 */ /* 0x000e220000000800 */
[----:B------:R-:W-:Y:S01]  /*0f30*/  ISETP.GT.AND P1, PT, R14, -0x1, !P1 ;  /* 0xffffffff0e00780c */ /* 0x000fe20004f24270 */
[----:B0-----:R-:W-:Y:S01]  /*0f40*/  @!P2 FFMA R12, R19, R20, R12 ;  /* 0x00000014130ca223 */ /* 0x001fe2000000000c */
[----:B------:R-:W-:Y:S11]  /*0f50*/  @!P2 BRA `(.L_x_33) ;  /* 0x000000000020a947 */ /* 0x000ff60003800000 */
[----:B------:R-:W-:-:S05]  /*0f60*/  VIADD R14, R9, 0xfffffffb ;  /* 0xfffffffb090e7836 */ /* 0x000fca0000000000 */
[----:B------:R-:W-:-:S04]  /*0f70*/  ISETP.GE.AND P2, PT, R14, UR7, PT ;  /* 0x000000070e007c0c */ /* 0x000fc8000bf46270 */
[----:B------:R-:W-:-:S04]  /*0f80*/  ISETP.GT.AND P2, PT, R9, 0x4, !P2 ;  /* 0x000000040900780c */ /* 0x000fc80005744270 */
[----:B------:R-:W-:-:S13]  /*0f90*/  PLOP3.LUT P2, PT, P1, P2, PT, 0x80, 0x8 ;  /* 0x000000000008781c */ /* 0x000fda0000f45070 */
[----:B------:R-:W-:Y:S05]  /*0fa0*/  @!P2 BRA `(.L_x_33) ;  /* 0x00000000000ca947 */ /* 0x000fea0003800000 */
[----:B------:R-:W2:Y:S01]  /*0fb0*/  LDG.E R19, desc[UR8][R2.64+-0x14] ;  /* 0xffffec0802137981 */ /* 0x000ea2000c1e1900 */
[----:B------:R-:W2:Y:S02]  /*0fc0*/  LDCU UR10, c[0x3][0x2c] ;  /* 0x00c00580ff0a77ac */ /* 0x000ea40008000800 */
[----:B--2---:R-:W-:-:S07]  /*0fd0*/  FFMA R12, R19, UR10, R12 ;  /* 0x0000000a130c7c23 */ /* 0x004fce000800000c */
.L_x_33:
[----:B------:R-:W-:Y:S05]  /*0fe0*/  BSYNC.RECONVERGENT B0 ;  /* 0x0000000000007941 */ /* 0x000fea0003800200 */
.L_x_32:
[----:B------:R-:W-:Y:S01]  /*0ff0*/  BSSY.RECONVERGENT B0, `(.L_x_34) ;  /* 0x000000f000007945 */ /* 0x000fe20003800200 */
[----:B------:R-:W-:-:S03]  /*1000*/  VIADD R21, R21, UR7 ;  /* 0x0000000715157c36 */ /* 0x000fc60008000000 */
        /* <DEDUP_REMOVED lines=10> */
.L_x_35:
[----:B------:R-:W0:Y:S01]  /*10b0*/  LDS R19, [R6+-0x210] ;  /* 0xfffdf00006137984 */ /* 0x000e220000000800 */
[----:B------:R-:W0:Y:S02]  /*10c0*/  LDCU UR10, c[0x3][0x30] ;  /* 0x00c00600ff0a77ac */ /* 0x000e240008000800 */
[----:B0-----:R-:W-:-:S07]  /*10d0*/  FFMA R12, R19, UR10, R12 ;  /* 0x0000000a130c7c23 */ /* 0x001fce000800000c */
.L_x_36:
[----:B------:R-:W-:Y:S05]  /*10e0*/  BSYNC.RECONVERGENT B0 ;  /* 0x0000000000007941 */ /* 0x000fea0003800200 */
.L_x_34:
        /* <DEDUP_REMOVED lines=13> */
.L_x_38:
[----:B------:R-:W0:Y:S01]  /*11c0*/  LDS R19, [R6+-0x20c] ;  /* 0xfffdf40006137984 */ /* 0x000e220000000800 */
[----:B------:R-:W0:Y:S02]  /*11d0*/  LDCU UR10, c[0x3][0x34] ;  /* 0x00c00680ff0a77ac */ /* 0x000e240008000800 */
[----:B0-----:R-:W-:-:S07]  /*11e0*/  FFMA R12, R19, UR10, R12 ;  /* 0x0000000a130c7c23 */ /* 0x001fce000800000c */
.L_x_39:
[----:B------:R-:W-:Y:S05]  /*11f0*/  BSYNC.RECONVERGENT B0 ;  /* 0x0000000000007941 */ /* 0x000fea0003800200 */
.L_x_37:
        /* <DEDUP_REMOVED lines=13> */
.L_x_41:
[----:B------:R-:W0:Y:S01]  /*12d0*/  LDS R19, [R6+-0x208] ;  /* 0xfffdf80006137984 */ /* 0x000e220000000800 */
[----:B------:R-:W0:Y:S02]  /*12e0*/  LDCU UR10, c[0x3][0x38] ;  /* 0x00c00700ff0a77ac */ /* 0x000e240008000800 */
[----:B0-----:R-:W-:-:S07]  /*12f0*/  FFMA R12, R19, UR10, R12 ;  /* 0x0000000a130c7c23 */ /* 0x001fce000800000c */
.L_x_42:
[----:B------:R-:W-:Y:S05]  /*1300*/  BSYNC.RECONVERGENT B0 ;  /* 0x0000000000007941 */ /* 0x000fea0003800200 */
.L_x_40:
        /* <DEDUP_REMOVED lines=12> */
.L_x_44:
[----:B------:R-:W0:Y:S01]  /*13d0*/  LDS R19, [R6+-0x204] ;  /* 0xfffdfc0006137984 */ /* 0x000e220000000800 */
[----:B------:R-:W0:Y:S02]  /*13e0*/  LDCU UR10, c[0x3][0x3c] ;  /* 0x00c00780ff0a77ac */ /* 0x000e240008000800 */
[----:B0-----:R-:W-:-:S07]  /*13f0*/  FFMA R12, R19, UR10, R12 ;  /* 0x0000000a130c7c23 */ /* 0x001fce000800000c */
.L_x_45:
[----:B------:R-:W-:Y:S05]  /*1400*/  BSYNC.RECONVERGENT B0 ;  /* 0x0000000000007941 */ /* 0x000fea0003800200 */
.L_x_43:
        /* <DEDUP_REMOVED lines=14> */
.L_x_47:
[----:B------:R-:W0:Y:S01]  /*14f0*/  LDS R19, [R6+-0x200] ;  /* 0xfffe000006137984 */ /* 0x000e220000000800 */
[----:B------:R-:W0:Y:S02]  /*1500*/  LDCU UR10, c[0x3][0x40] ;  /* 0x00c00800ff0a77ac */ /* 0x000e240008000800 */
[----:B0-----:R-:W-:-:S07]  /*1510*/  FFMA R12, R19, UR10, R12 ;  /* 0x0000000a130c7c23 */ /* 0x001fce000800000c */
.L_x_48:
[----:B------:R-:W-:Y:S05]  /*1520*/  BSYNC.RECONVERGENT B0 ;  /* 0x0000000000007941 */ /* 0x000fea0003800200 */
.L_x_46:
        /* <DEDUP_REMOVED lines=13> */
.L_x_50:
[----:B------:R-:W0:Y:S01]  /*1600*/  LDS R19, [R6+-0x1fc] ;  /* 0xfffe040006137984 */ /* 0x000e220000000800 */
[----:B------:R-:W0:Y:S02]  /*1610*/  LDCU UR10, c[0x3][0x44] ;  /* 0x00c00880ff0a77ac */ /* 0x000e240008000800 */
[----:B0-----:R-:W-:-:S07]  /*1620*/  FFMA R12, R19, UR10, R12 ;  /* 0x0000000a130c7c23 */ /* 0x001fce000800000c */
.L_x_51:
[----:B------:R-:W-:Y:S05]  /*1630*/  BSYNC.RECONVERGENT B0 ;  /* 0x0000000000007941 */ /* 0x000fea0003800200 */
.L_x_49:
        /* <DEDUP_REMOVED lines=12> */
.L_x_53:
[----:B------:R-:W0:Y:S01]  /*1700*/  LDS R19, [R6+-0x1f8] ;  /* 0xfffe080006137984 */ /* 0x000e220000000800 */
[----:B------:R-:W0:Y:S02]  /*1710*/  LDCU UR10, c[0x3][0x48] ;  /* 0x00c00900ff0a77ac */ /* 0x000e240008000800 */
[----:B0-----:R-:W-:-:S07]  /*1720*/  FFMA R12, R19, UR10, R12 ;  /* 0x0000000a130c7c23 */ /* 0x001fce000800000c */
.L_x_54:
[----:B------:R-:W-:Y:S05]  /*1730*/  BSYNC.RECONVERGENT B0 ;  /* 0x0000000000007941 */ /* 0x000fea0003800200 */
.L_x_52:
        /* <DEDUP_REMOVED lines=12> */
.L_x_56:
[----:B------:R-:W0:Y:S01]  /*1800*/  LDS R19, [R6+-0x1f4] ;  /* 0xfffe0c0006137984 */ /* 0x000e220000000800 */
[----:B------:R-:W0:Y:S02]  /*1810*/  LDCU UR10, c[0x3][0x4c] ;  /* 0x00c00980ff0a77ac */ /* 0x000e240008000800 */
[----:B0-----:R-:W-:-:S07]  /*1820*/  FFMA R12, R19, UR10, R12 ;  /* 0x0000000a130c7c23 */ /* 0x001fce000800000c */
.L_x_57:
[----:B------:R-:W-:Y:S05]  /*1830*/  BSYNC.RECONVERGENT B0 ;  /* 0x0000000000007941 */ /* 0x000fea0003800200 */
.L_x_55:
        /* <DEDUP_REMOVED lines=12> */
.L_x_59:
[----:B------:R-:W0:Y:S01]  /*1900*/  LDS R19, [R6+-0x1f0] ;  /* 0xfffe100006137984 */ /* 0x000e220000000800 */
[----:B------:R-:W0:Y:S02]  /*1910*/  LDCU UR10, c[0x3][0x50] ;  /* 0x00c00a00ff0a77ac */ /* 0x000e240008000800 */
[----:B0-----:R-:W-:-:S07]  /*1920*/  FFMA R12, R19, UR10, R12 ;  /* 0x0000000a130c7c23 */ /* 0x001fce000800000c */
.L_x_60:
[----:B------:R-:W-:Y:S05]  /*1930*/  BSYNC.RECONVERGENT B0 ;  /* 0x0000000000007941 */ /* 0x000fea0003800200 */
.L_x_58:
        /* <DEDUP_REMOVED lines=12> */
.L_x_62:
[----:B------:R-:W0:Y:S01]  /*1a00*/  LDS R3, [R6+-0x1ec] ;  /* 0xfffe140006037984 */ /* 0x000e220000000800 */
[----:B------:R-:W0:Y:S02]  /*1a10*/  LDCU UR10, c[0x3][0x54] ;  /* 0x00c00a80ff0a77ac */ /* 0x000e240008000800 */
[----:B0-----:R-:W-:-:S07]  /*1a20*/  FFMA R12, R3, UR10, R12 ;  /* 0x0000000a030c7c23 */ /* 0x001fce000800000c */
.L_x_63:
[----:B------:R-:W-:Y:S05]  /*1a30*/  BSYNC.RECONVERGENT B0 ;  /* 0x0000000000007941 */ /* 0x000fea0003800200 */
.L_x_61:
        /* <DEDUP_REMOVED lines=26> */
.L_x_65:
[----:B------:R-:W-:Y:S05]  /*1be0*/  BSYNC.RECONVERGENT B0 ;  /* 0x0000000000007941 */ /* 0x000fea0003800200 */
.L_x_64:
        /* <DEDUP_REMOVED lines=12> */
.L_x_67:
[----:B------:R-:W0:Y:S01]  /*1cb0*/  LDS R19, [R6+-0x190] ;  /* 0xfffe700006137984 */ /* 0x000e220000000800 */
[----:B------:R-:W0:Y:S02]  /*1cc0*/  LDCU UR10, c[0x3][0x5c] ;  /* 0x00c00b80ff0a77ac */ /* 0x000e240008000800 */
[----:B0-----:R-:W-:-:S07]  /*1cd0*/  FFMA R12, R19, UR10, R12 ;  /* 0x0000000a130c7c23 */ /* 0x001fce000800000c */
.L_x_68:
[----:B------:R-:W-:Y:S05]  /*1ce0*/  BSYNC.RECONVERGENT B0 ;  /* 0x0000000000007941 */ /* 0x000fea0003800200 */
.L_x_66:
        /* <DEDUP_REMOVED lines=13> */
.L_x_70:
[----:B------:R-:W0:Y:S01]  /*1dc0*/  LDS R19, [R6+-0x18c] ;  /* 0xfffe740006137984 */ /* 0x000e220000000800 */
[----:B------:R-:W0:Y:S02]  /*1dd0*/  LDCU UR10, c[0x3][0x60] ;  /* 0x00c00c00ff0a77ac */ /* 0x000e240008000800 */
[----:B0-----:R-:W-:-:S07]  /*1de0*/  FFMA R12, R19, UR10, R12 ;  /* 0x0000000a130c7c23 */ /* 0x001fce000800000c */
.L_x_71:
[----:B------:R-:W-:Y:S05]  /*1df0*/  BSYNC.RECONVERGENT B0 ;  /* 0x0000000000007941 */ /* 0x000fea0003800200 */
.L_x_69:
        /* <DEDUP_REMOVED lines=13> */
.L_x_73:
[----:B------:R-:W0:Y:S01]  /*1ed0*/  LDS R19, [R6+-0x188] ;  /* 0xfffe780006137984 */ /* 0x000e220000000800 */
[----:B------:R-:W0:Y:S02]  /*1ee0*/  LDCU UR10, c[0x3][0x64] ;  /* 0x00c00c80ff0a77ac */ /* 0x000e240008000800 */
[----:B0-----:R-:W-:-:S07]  /*1ef0*/  FFMA R12, R19, UR10, R12 ;  /* 0x0000000a130c7c23 */ /* 0x001fce000800000c */
.L_x_74:
[----:B------:R-:W-:Y:S05]  /*1f00*/  BSYNC.RECONVERGENT B0 ;  /* 0x0000000000007941 */ /* 0x000fea0003800200 */
.L_x_72:
        /* <DEDUP_REMOVED lines=12> */
.L_x_76:
[----:B------:R-:W0:Y:S01]  /*1fd0*/  LDS R19, [R6+-0x184] ;  /* 0xfffe7c0006137984 */ /* 0x000e220000000800 */
[----:B------:R-:W0:Y:S02]  /*1fe0*/  LDCU UR10, c[0x3][0x68] ;  /* 0x00c00d00ff0a77ac */ /* 0x000e240008000800 */
[----:B0-----:R-:W-:-:S07]  /*1ff0*/  FFMA R12, R19, UR10, R12 ;  /* 0x0000000a130c7c23 */ /* 0x001fce000800000c */
.L_x_77:
[----:B------:R-:W-:Y:S05]  /*2000*/  BSYNC.RECONVERGENT B0 ;  /* 0x0000000000007941 */ /* 0x000fea0003800200 */
.L_x_75:
        /* <DEDUP_REMOVED lines=14> */
.L_x_79:
[----:B------:R-:W0:Y:S01]  /*20f0*/  LDS R19, [R6+-0x180] ;  /* 0xfffe800006137984 */ /* 0x000e220000000800 */
[----:B------:R-:W0:Y:S02]  /*2100*/  LDCU UR10, c[0x3][0x6c] ;  /* 0x00c00d80ff0a77ac */ /* 0x000e240008000800 */
[----:B0-----:R-:W-:-:S07]  /*2110*/  FFMA R12, R19, UR10, R12 ;  /* 0x0000000a130c7c23 */ /* 0x001fce000800000c */
.L_x_80:
[----:B------:R-:W-:Y:S05]  /*2120*/  BSYNC.RECONVERGENT B0 ;  /* 0x0000000000007941 */ /* 0x000fea0003800200 */
.L_x_78:
        /* <DEDUP_REMOVED lines=13> */
.L_x_82:
[----:B------:R-:W0:Y:S01]  /*2200*/  LDS R19, [R6+-0x17c] ;  /* 0xfffe840006137984 */ /* 0x000e220000000800 */
[----:B------:R-:W0:Y:S02]  /*2210*/  LDCU UR10, c[0x3][0x70] ;  /* 0x00c00e00ff0a77ac */ /* 0x000e240008000800 */
[----:B0-----:R-:W-:-:S07]  /*2220*/  FFMA R12, R19, UR10, R12 ;  /* 0x0000000a130c7c23 */ /* 0x001fce000800000c */
.L_x_83:
[----:B------:R-:W-:Y:S05]  /*2230*/  BSYNC.RECONVERGENT B0 ;  /* 0x0000000000007941 */ /* 0x000fea0003800200 */
.L_x_81:
        /* <DEDUP_REMOVED lines=12> */
.L_x_85:
[----:B------:R-:W0:Y:S01]  /*2300*/  LDS R19, [R6+-0x178] ;  /* 0xfffe880006137984 */ /* 0x000e220000000800 */
[----:B------:R-:W0:Y:S02]  /*2310*/  LDCU UR10, c[0x3][0x74] ;  /* 0x00c00e80ff0a77ac */ /* 0x000e240008000800 */
[----:B0-----:R-:W-:-:S07]  /*2320*/  FFMA R12, R19, UR10, R12 ;  /* 0x0000000a130c7c23 */ /* 0x001fce000800000c */
.L_x_86:
[----:B------:R-:W-:Y:S05]  /*2330*/  BSYNC.RECONVERGENT B0 ;  /* 0x0000000000007941 */ /* 0x000fea0003800200 */
.L_x_84:
        /* <DEDUP_REMOVED lines=12> */
.L_x_88:
[----:B------:R-:W0:Y:S01]  /*2400*/  LDS R19, [R6+-0x174] ;  /* 0xfffe8c0006137984 */ /* 0x000e220000000800 */
[----:B------:R-:W0:Y:S02]  /*2410*/  LDCU UR10, c[0x3][0x78] ;  /* 0x00c00f00ff0a77ac */ /* 0x000e240008000800 */
[----:B0-----:R-:W-:-:S07]  /*2420*/  FFMA R12, R19, UR10, R12 ;  /* 0x0000000a130c7c23 */ /* 0x001fce000800000c */
.L_x_89:
[----:B------:R-:W-:Y:S05]  /*2430*/  BSYNC.RECONVERGENT B0 ;  /* 0x0000000000007941 */ /* 0x000fea0003800200 */
.L_x_87:
        /* <DEDUP_REMOVED lines=12> */
.L_x_91:
[----:B------:R-:W0:Y:S01]  /*2500*/  LDS R19, [R6+-0x170] ;  /* 0xfffe900006137984 */ /* 0x000e220000000800 */
[----:B------:R-:W0:Y:S02]  /*2510*/  LDCU UR10, c[0x3][0x7c] ;  /* 0x00c00f80ff0a77ac */ /* 0x000e240008000800 */
[----:B0-----:R-:W-:-:S07]  /*2520*/  FFMA R12, R19, UR10, R12 ;  /* 0x0000000a130c7c23 */ /* 0x001fce000800000c */
.L_x_92:
[----:B------:R-:W-:Y:S05]  /*2530*/  BSYNC.RECONVERGENT B0 ;  /* 0x0000000000007941 */ /* 0x000fea0003800200 */
.L_x_90:
        /* <DEDUP_REMOVED lines=12> */
.L_x_94:
[----:B------:R-:W0:Y:S01]  /*2600*/  LDS R3, [R6+-0x16c] ;  /* 0xfffe940006037984 */ /* 0x000e220000000800 */
[----:B------:R-:W0:Y:S02]  /*2610*/  LDCU UR10, c[0x3][0x80] ;  /* 0x00c01000ff0a77ac */ /* 0x000e240008000800 */
[----:B0-----:R-:W-:-:S07]  /*2620*/  FFMA R12, R3, UR10, R12 ;  /* 0x0000000a030c7c23 */ /* 0x001fce000800000c */
.L_x_95:
[----:B------:R-:W-:Y:S05]  /*2630*/  BSYNC.RECONVERGENT B0 ;  /* 0x0000000000007941 */ /* 0x000fea0003800200 */
.L_x_93:
        /* <DEDUP_REMOVED lines=26> */
.L_x_97:
[----:B------:R-:W-:Y:S05]  /*27e0*/  BSYNC.RECONVERGENT B0 ;  /* 0x0000000000007941 */ /* 0x000fea0003800200 */
.L_x_96:
        /* <DEDUP_REMOVED lines=12> */
.L_x_99:
[----:B------:R-:W0:Y:S01]  /*28b0*/  LDS R19, [R6+-0x110] ;  /* 0xfffef00006137984 */ /* 0x000e220000000800 */
[----:B------:R-:W0:Y:S02]  /*28c0*/  LDCU UR10, c[0x3][0x88] ;  /* 0x00c01100ff0a77ac */ /* 0x000e240008000800 */
[----:B0-----:R-:W-:-:S07]  /*28d0*/  FFMA R12, R19, UR10, R12 ;  /* 0x0000000a130c7c23 */ /* 0x001fce000800000c */
.L_x_100:
[----:B------:R-:W-:Y:S05]  /*28e0*/  BSYNC.RECONVERGENT B0 ;  /* 0x0000000000007941 */ /* 0x000fea0003800200 */
.L_x_98:
        /* <DEDUP_REMOVED lines=13> */
.L_x_102:
[----:B------:R-:W0:Y:S01]  /*29c0*/  LDS R19, [R6+-0x10c] ;  /* 0xfffef40006137984 */ /* 0x000e220000000800 */
[----:B------:R-:W0:Y:S02]  /*29d0*/  LDCU UR10, c[0x3][0x8c] ;  /* 0x00c01180ff0a77ac */ /* 0x000e240008000800 */
[----:B0-----:R-:W-:-:S07]  /*29e0*/  FFMA R12, R19, UR10, R12 ;  /* 0x0000000a130c7c23 */ /* 0x001fce000800000c */
.L_x_103:
[----:B------:R-:W-:Y:S05]  /*29f0*/  BSYNC.RECONVERGENT B0 ;  /* 0x0000000000007941 */ /* 0x000fea0003800200 */
.L_x_101:
        /* <DEDUP_REMOVED lines=13> */
.L_x_105:
[----:B------:R-:W0:Y:S01]  /*2ad0*/  LDS R19, [R6+-0x108] ;  /* 0xfffef80006137984 */ /* 0x000e220000000800 */
[----:B------:R-:W0:Y:S02]  /*2ae0*/  LDCU UR10, c[0x3][0x90] ;  /* 0x00c01200ff0a77ac */ /* 0x000e240008000800 */
[----:B0-----:R-:W-:-:S07]  /*2af0*/  FFMA R12, R19, UR10, R12 ;  /* 0x0000000a130c7c23 */ /* 0x001fce000800000c */
.L_x_106:
[----:B------:R-:W-:Y:S05]  /*2b00*/  BSYNC.RECONVERGENT B0 ;  /* 0x0000000000007941 */ /* 0x000fea0003800200 */
.L_x_104:
        /* <DEDUP_REMOVED lines=12> */
.L_x_108:
[----:B------:R-:W0:Y:S01]  /*2bd0*/  LDS R19, [R6+-0x104] ;  /* 0xfffefc0006137984 */ /* 0x000e220000000800 */
[----:B------:R-:W0:Y:S02]  /*2be0*/  LDCU UR10, c[0x3][0x94] ;  /* 0x00c01280ff0a77ac */ /* 0x000e240008000800 */
[----:B0-----:R-:W-:-:S07]  /*2bf0*/  FFMA R12, R19, UR10, R12 ;  /* 0x0000000a130c7c23 */ /* 0x001fce000800000c */
.L_x_109:
[----:B------:R-:W-:Y:S05]  /*2c00*/  BSYNC.RECONVERGENT B0 ;  /* 0x0000000000007941 */ /* 0x000fea0003800200 */
.L_x_107:
        /* <DEDUP_REMOVED lines=14> */
.L_x_111:
[----:B------:R-:W0:Y:S01]  /*2cf0*/  LDS R19, [R6+-0x100] ;  /* 0xffff000006137984 */ /* 0x000e220000000800 */
[----:B------:R-:W0:Y:S02]  /*2d00*/  LDCU UR10, c[0x3][0x98] ;  /* 0x00c01300ff0a77ac */ /* 0x000e240008000800 */
[----:B0-----:R-:W-:-:S07]  /*2d10*/  FFMA R12, R19, UR10, R12 ;  /* 0x0000000a130c7c23 */ /* 0x001fce000800000c */
.L_x_112:
[----:B------:R-:W-:Y:S05]  /*2d20*/  BSYNC.RECONVERGENT B0 ;  /* 0x0000000000007941 */ /* 0x000fea0003800200 */
.L_x_110:
        /* <DEDUP_REMOVED lines=13> */
.L_x_114:
[----:B------:R-:W0:Y:S01]  /*2e00*/  LDS R19, [R6+-0xfc] ;  /* 0xffff040006137984 */ /* 0x000e220000000800 */
[----:B------:R-:W0:Y:S02]  /*2e10*/  LDCU UR10, c[0x3][0x9c] ;  /* 0x00c01380ff0a77ac */ /* 0x000e240008000800 */
[----:B0-----:R-:W-:-:S07]  /*2e20*/  FFMA R12, R19, UR10, R12 ;  /* 0x0000000a130c7c23 */ /* 0x001fce000800000c */
.L_x_115:
[----:B------:R-:W-:Y:S05]  /*2e30*/  BSYNC.RECONVERGENT B0 ;  /* 0x0000000000007941 */ /* 0x000fea0003800200 */
.L_x_113:
        /* <DEDUP_REMOVED lines=12> */
.L_x_117:
[----:B------:R-:W0:Y:S01]  /*2f00*/  LDS R19, [R6+-0xf8] ;  /* 0xffff080006137984 */ /* 0x000e220000000800 */
[----:B------:R-:W0:Y:S02]  /*2f10*/  LDCU UR10, c[0x3][0xa0] ;  /* 0x00c01400ff0a77ac */ /* 0x000e240008000800 */
[----:B0-----:R-:W-:-:S07]  /*2f20*/  FFMA R12, R19, UR10, R12 ;  /* 0x0000000a130c7c23 */ /* 0x001fce000800000c */
.L_x_118:
[----:B------:R-:W-:Y:S05]  /*2f30*/  BSYNC.RECONVERGENT B0 ;  /* 0x0000000000007941 */ /* 0x000fea0003800200 */
.L_x_116:
        /* <DEDUP_REMOVED lines=12> */
.L_x_120:
[----:B------:R-:W0:Y:S01]  /*3000*/  LDS R19, [R6+-0xf4] ;  /* 0xffff0c0006137984 */ /* 0x000e220000000800 */
[----:B------:R-:W0:Y:S02]  /*3010*/  LDCU UR10, c[0x3][0xa4] ;  /* 0x00c01480ff0a77ac */ /* 0x000e240008000800 */
[----:B0-----:R-:W-:-:S07]  /*3020*/  FFMA R12, R19, UR10, R12 ;  /* 0x0000000a130c7c23 */ /* 0x001fce000800000c */
.L_x_121:
[----:B------:R-:W-:Y:S05]  /*3030*/  BSYNC.RECONVERGENT B0 ;  /* 0x0000000000007941 */ /* 0x000fea0003800200 */
.L_x_119:
        /* <DEDUP_REMOVED lines=12> */
.L_x_123:
[----:B------:R-:W0:Y:S01]  /*3100*/  LDS R19, [R6+-0xf0] ;  /* 0xffff100006137984 */ /* 0x000e220000000800 */
[----:B------:R-:W0:Y:S02]  /*3110*/  LDCU UR10, c[0x3][0xa8] ;  /* 0x00c01500ff0a77ac */ /* 0x000e240008000800 */
[----:B0-----:R-:W-:-:S07]  /*3120*/  FFMA R12, R19, UR10, R12 ;  /* 0x0000000a130c7c23 */ /* 0x001fce000800000c */
.L_x_124:
[----:B------:R-:W-:Y:S05]  /*3130*/  BSYNC.RECONVERGENT B0 ;  /* 0x0000000000007941 */ /* 0x000fea0003800200 */
.L_x_122:
        /* <DEDUP_REMOVED lines=12> */
.L_x_126:
[----:B------:R-:W0:Y:S01]  /*3200*/  LDS R3, [R6+-0xec] ;  /* 0xffff140006037984 */ /* 0x000e220000000800 */
[----:B------:R-:W0:Y:S02]  /*3210*/  LDCU UR10, c[0x3][0xac] ;  /* 0x00c01580ff0a77ac */ /* 0x000e240008000800 */
[----:B0-----:R-:W-:-:S07]  /*3220*/  FFMA R12, R3, UR10, R12 ;  /* 0x0000000a030c7c23 */ /* 0x001fce000800000c */
.L_x_127:
[----:B------:R-:W-:Y:S05]  /*3230*/  BSYNC.RECONVERGENT B0 ;  /* 0x0000000000007941 */ /* 0x000fea0003800200 */
.L_x_125:
        /* <DEDUP_REMOVED lines=26> */
.L_x_129:
[----:B------:R-:W-:Y:S05]  /*33e0*/  BSYNC.RECONVERGENT B0 ;  /* 0x0000000000007941 */ /* 0x000fea0003800200 */
.L_x_128:
        /* <DEDUP_REMOVED lines=12> */
.L_x_131:
[----:B------:R-:W0:Y:S01]  /*34b0*/  LDS R19, [R6+-0x90] ;  /* 0xffff700006137984 */ /* 0x000e220000000800 */
[----:B------:R-:W0:Y:S02]  /*34c0*/  LDCU UR10, c[0x3][0xb4] ;  /* 0x00c01680ff0a77ac */ /* 0x000e240008000800 */
[----:B0-----:R-:W-:-:S07]  /*34d0*/  FFMA R12, R19, UR10, R12 ;  /* 0x0000000a130c7c23 */ /* 0x001fce000800000c */
.L_x_132:
[----:B------:R-:W-:Y:S05]  /*34e0*/  BSYNC.RECONVERGENT B0 ;  /* 0x0000000000007941 */ /* 0x000fea0003800200 */
.L_x_130:
        /* <DEDUP_REMOVED lines=13> */
.L_x_134:
[----:B------:R-:W0:Y:S01]  /*35c0*/  LDS R19, [R6+-0x8c] ;  /* 0xffff740006137984 */ /* 0x000e220000000800 */
[----:B------:R-:W0:Y:S02]  /*35d0*/  LDCU UR10, c[0x3][0xb8] ;  /* 0x00c01700ff0a77ac */ /* 0x000e240008000800 */
[----:B0-----:R-:W-:-:S07]  /*35e0*/  FFMA R12, R19, UR10, R12 ;  /* 0x0000000a130c7c23 */ /* 0x001fce000800000c */
.L_x_135:
[----:B------:R-:W-:Y:S05]  /*35f0*/  BSYNC.RECONVERGENT B0 ;  /* 0x0000000000007941 */ /* 0x000fea0003800200 */
.L_x_133:
        /* <DEDUP_REMOVED lines=13> */
.L_x_137:
[----:B------:R-:W0:Y:S01]  /*36d0*/  LDS R19, [R6+-0x88] ;  /* 0xffff780006137984 */ /* 0x000e220000000800 */
[----:B------:R-:W0:Y:S02]  /*36e0*/  LDCU UR10, c[0x3][0xbc] ;  /* 0x00c01780ff0a77ac */ /* 0x000e240008000800 */
[----:B0-----:R-:W-:-:S07]  /*36f0*/  FFMA R12, R19, UR10, R12 ;  /* 0x0000000a130c7c23 */ /* 0x001fce000800000c */
.L_x_138:
[----:B------:R-:W-:Y:S05]  /*3700*/  BSYNC.RECONVERGENT B0 ;  /* 0x0000000000007941 */ /* 0x000fea0003800200 */
.L_x_136:
        /* <DEDUP_REMOVED lines=12> */
.L_x_140:
[----:B------:R-:W0:Y:S01]  /*37d0*/  LDS R19, [R6+-0x84] ;  /* 0xffff7c0006137984 */ /* 0x000e220000000800 */
[----:B------:R-:W0:Y:S02]  /*37e0*/  LDCU UR10, c[0x3][0xc0] ;  /* 0x00c01800ff0a77ac */ /* 0x000e240008000800 */
[----:B0-----:R-:W-:-:S07]  /*37f0*/  FFMA R12, R19, UR10, R12 ;  /* 0x0000000a130c7c23 */ /* 0x001fce000800000c */
.L_x_141:
[----:B------:R-:W-:Y:S05]  /*3800*/  BSYNC.RECONVERGENT B0 ;  /* 0x0000000000007941 */ /* 0x000fea0003800200 */
.L_x_139:
        /* <DEDUP_REMOVED lines=14> */
.L_x_143:
[----:B------:R-:W0:Y:S01]  /*38f0*/  LDS R19, [R6+-0x80] ;  /* 0xffff800006137984 */ /* 0x000e220000000800 */
[----:B------:R-:W0:Y:S02]  /*3900*/  LDCU UR10, c[0x3][0xc4] ;  /* 0x00c01880ff0a77ac */ /* 0x000e240008000800 */
[----:B0-----:R-:W-:-:S07]  /*3910*/  FFMA R12, R19, UR10, R12 ;  /* 0x0000000a130c7c23 */ /* 0x001fce000800000c */
.L_x_144:
[----:B------:R-:W-:Y:S05]  /*3920*/  BSYNC.RECONVERGENT B0 ;  /* 0x0000000000007941 */ /* 0x000fea0003800200 */
.L_x_142:
        /* <DEDUP_REMOVED lines=13> */
.L_x_146:
[----:B------:R-:W0:Y:S01]  /*3a00*/  LDS R19, [R6+-0x7c] ;  /* 0xffff840006137984 */ /* 0x000e220000000800 */
[----:B------:R-:W0:Y:S02]  /*3a10*/  LDCU UR10, c[0x3][0xc8] ;  /* 0x00c01900ff0a77ac */ /* 0x000e240008000800 */
[----:B0-----:R-:W-:-:S07]  /*3a20*/  FFMA R12, R19, UR10, R12 ;  /* 0x0000000a130c7c23 */ /* 0x001fce000800000c */
.L_x_147:
[----:B------:R-:W-:Y:S05]  /*3a30*/  BSYNC.RECONVERGENT B0 ;  /* 0x0000000000007941 */ /* 0x000fea0003800200 */
.L_x_145:
        /* <DEDUP_REMOVED lines=12> */
.L_x_149:
[----:B------:R-:W0:Y:S01]  /*3b00*/  LDS R19, [R6+-0x78] ;  /* 0xffff880006137984 */ /* 0x000e220000000800 */
[----:B------:R-:W0:Y:S02]  /*3b10*/  LDCU UR10, c[0x3][0xcc] ;  /* 0x00c01980ff0a77ac */ /* 0x000e240008000800 */
[----:B0-----:R-:W-:-:S07]  /*3b20*/  FFMA R12, R19, UR10, R12 ;  /* 0x0000000a130c7c23 */ /* 0x001fce000800000c */
.L_x_150:
[----:B------:R-:W-:Y:S05]  /*3b30*/  BSYNC.RECONVERGENT B0 ;  /* 0x0000000000007941 */ /* 0x000fea0003800200 */
.L_x_148:
        /* <DEDUP_REMOVED lines=12> */
.L_x_152:
[----:B------:R-:W0:Y:S01]  /*3c00*/  LDS R19, [R6+-0x74] ;  /* 0xffff8c0006137984 */ /* 0x000e220000000800 */
[----:B------:R-:W0:Y:S02]  /*3c10*/  LDCU UR10, c[0x3][0xd0] ;  /* 0x00c01a00ff0a77ac */ /* 0x000e240008000800 */
[----:B0-----:R-:W-:-:S07]  /*3c20*/  FFMA R12, R19, UR10, R12 ;  /* 0x0000000a130c7c23 */ /* 0x001fce000800000c */
.L_x_153:
[----:B------:R-:W-:Y:S05]  /*3c30*/  BSYNC.RECONVERGENT B0 ;  /* 0x0000000000007941 */ /* 0x000fea0003800200 */
.L_x_151:
        /* <DEDUP_REMOVED lines=12> */
.L_x_155:
[----:B------:R-:W0:Y:S01]  /*3d00*/  LDS R19, [R6+-0x70] ;  /* 0xffff900006137984 */ /* 0x000e220000000800 */
[----:B------:R-:W0:Y:S02]  /*3d10*/  LDCU UR10, c[0x3][0xd4] ;  /* 0x00c01a80ff0a77ac */ /* 0x000e240008000800 */
[----:B0-----:R-:W-:-:S07]  /*3d20*/  FFMA R12, R19, UR10, R12 ;  /* 0x0000000a130c7c23 */ /* 0x001fce000800000c */
.L_x_156:
[----:B------:R-:W-:Y:S05]  /*3d30*/  BSYNC.RECONVERGENT B0 ;  /* 0x0000000000007941 */ /* 0x000fea0003800200 */
.L_x_154:
        /* <DEDUP_REMOVED lines=12> */
.L_x_158:
[----:B------:R-:W0:Y:S01]  /*3e00*/  LDS R3, [R6+-0x6c] ;  /* 0xffff940006037984 */ /* 0x000e220000000800 */
[----:B------:R-:W0:Y:S02]  /*3e10*/  LDCU UR10, c[0x3][0xd8] ;  /* 0x00c01b00ff0a77ac */ /* 0x000e240008000800 */
[----:B0-----:R-:W-:-:S07]  /*3e20*/  FFMA R12, R3, UR10, R12 ;  /* 0x0000000a030c7c23 */ /* 0x001fce000800000c */
.L_x_159:
[----:B------:R-:W-:Y:S05]  /*3e30*/  BSYNC.RECONVERGENT B0 ;  /* 0x0000000000007941 */ /* 0x000fea0003800200 */
.L_x_157:
[----:B------:R-:W-:Y:S01]  /*3e40*/  VIMNMX.U32 R0, PT, PT, R7, R10, !PT ;  /* 0x0000000a07007248 */ /* 0x000fe20007fe0000 */
[----:B------:R-:W-:Y:S01]  /*3e50*/  VIADD R16, R16, UR7 ;  /* 0x0000000710107c36 */ /* 0x000fe20008000000 */
[----:B------:R-:W-:Y:S02]  /*3e60*/  BSSY.RECONVERGENT B0, `(.L_x_160) ;  /* 0x0000016000007945 */ /* 0x000fe40003800200 */
[----:B------:R-:W-:Y:S02]  /*3e70*/  ISETP.GT.U32.AND P2, PT, R0, 0x1f, PT ;  /* 0x0000001f0000780c */ /* 0x000fe40003f44070 */
[----:B------:R-:W-:Y:S02]  /*3e80*/  IADD3 R3, P1, PT, R9, R16, RZ ;  /* 0x0000001009037210 */ /* 0x000fe40007f3e0ff */
[----:B------:R-:W-:Y:S02]  /*3e90*/  VIMNMX.U32 R0, PT, PT, R5, R10, !PT ;  /* 0x0000000a05007248 */ /* 0x000fe40007fe0000 */
[----:B------:R-:W-:-:S02]  /*3ea0*/  LEA.HI.X.SX32 R14, R16, R4, 0x1, P1 ;  /* 0x00000004100e7211 */ /* 0x000fc400008f0eff */
[C---:B------:R-:W-:Y:S02]  /*3eb0*/  LEA R2, P1, R3.reuse, UR4, 0x2 ;  /* 0x0000000403027c11 */ /* 0x040fe4000f8210ff */
[----:B------:R-:W-:Y:S02]  /*3ec0*/  ISETP.GE.U32.AND P3, PT, R0, 0x20, PT ;  /* 0x000000200000780c */ /* 0x000fe40003f66070 */
[----:B------:R-:W-:Y:S01]  /*3ed0*/  LEA.HI.X R3, R3, UR5, R14, 0x2, P1 ;  /* 0x0000000503037c11 */ /* 0x000fe200088f140e */
[----:B------:R-:W0:Y:S01]  /*3ee0*/  @!P2 LDS R19, [R6+-0x14] ;  /* 0xffffec000613a984 */ /* 0x000e220000000800 */
[----:B------:R-:W0:Y:S01]  /*3ef0*/  @!P2 LDC R18, c[0x3][0xdc] ;  /* 0x00c03700ff12ab82 */ /* 0x000e220000000800 */
[----:B------:R-:W-:-:S04]  /*3f00*/  ISETP.GE.AND P1, PT, R8, UR6, PT ;  /* 0x0000000608007c0c */ /* 0x000fc8000bf26270 */
        /* <DEDUP_REMOVED lines=11> */
.L_x_161:
[----:B------:R-:W-:Y:S05]  /*3fc0*/  BSYNC.RECONVERGENT B0 ;  /* 0x0000000000007941 */ /* 0x000fea0003800200 */
.L_x_160:
        /* <DEDUP_REMOVED lines=12> */
.L_x_163:
[----:B------:R-:W0:Y:S01]  /*4090*/  LDS R19, [R6+-0x10] ;  /* 0xfffff00006137984 */ /* 0x000e220000000800 */
[----:B------:R-:W0:Y:S02]  /*40a0*/  LDCU UR10, c[0x3][0xe0] ;  /* 0x00c01c00ff0a77ac */ /* 0x000e240008000800 */
[----:B0-----:R-:W-:-:S07]  /*40b0*/  FFMA R12, R19, UR10, R12 ;  /* 0x0000000a130c7c23 */ /* 0x001fce000800000c */
.L_x_164:
[----:B------:R-:W-:Y:S05]  /*40c0*/  BSYNC.RECONVERGENT B0 ;  /* 0x0000000000007941 */ /* 0x000fea0003800200 */
.L_x_162:
        /* <DEDUP_REMOVED lines=13> */
.L_x_166:
[----:B------:R-:W0:Y:S01]  /*41a0*/  LDS R19, [R6+-0xc] ;  /* 0xfffff40006137984 */ /* 0x000e220000000800 */
[----:B------:R-:W0:Y:S02]  /*41b0*/  LDCU UR10, c[0x3][0xe4] ;  /* 0x00c01c80ff0a77ac */ /* 0x000e240008000800 */
[----:B0-----:R-:W-:-:S07]  /*41c0*/  FFMA R12, R19, UR10, R12 ;  /* 0x0000000a130c7c23 */ /* 0x001fce000800000c */
.L_x_167:
[----:B------:R-:W-:Y:S05]  /*41d0*/  BSYNC.RECONVERGENT B0 ;  /* 0x0000000000007941 */ /* 0x000fea0003800200 */
.L_x_165:
        /* <DEDUP_REMOVED lines=13> */
.L_x_169:
[----:B------:R-:W0:Y:S01]  /*42b0*/  LDS R19, [R6+-0x8] ;  /* 0xfffff80006137984 */ /* 0x000e220000000800 */
[----:B------:R-:W0:Y:S02]  /*42c0*/  LDCU UR10, c[0x3][0xe8] ;  /* 0x00c01d00ff0a77ac */ /* 0x000e240008000800 */
[----:B0-----:R-:W-:-:S07]  /*42d0*/  FFMA R12, R19, UR10, R12 ;  /* 0x0000000a130c7c23 */ /* 0x001fce000800000c */
.L_x_170:
[----:B------:R-:W-:Y:S05]  /*42e0*/  BSYNC.RECONVERGENT B0 ;  /* 0x0000000000007941 */ /* 0x000fea0003800200 */
.L_x_168:
        /* <DEDUP_REMOVED lines=12> */
.L_x_172:
[----:B------:R-:W0:Y:S01]  /*43b0*/  LDS R19, [R6+-0x4] ;  /* 0xfffffc0006137984 */ /* 0x000e220000000800 */
[----:B------:R-:W0:Y:S02]  /*43c0*/  LDCU UR10, c[0x3][0xec] ;  /* 0x00c01d80ff0a77ac */ /* 0x000e240008000800 */
[----:B0-----:R-:W-:-:S07]  /*43d0*/  FFMA R12, R19, UR10, R12 ;  /* 0x0000000a130c7c23 */ /* 0x001fce000800000c */
.L_x_173:
[----:B------:R-:W-:Y:S05]  /*43e0*/  BSYNC.RECONVERGENT B0 ;  /* 0x0000000000007941 */ /* 0x000fea0003800200 */
.L_x_171:
        /* <DEDUP_REMOVED lines=14> */
.L_x_175:
[----:B------:R-:W0:Y:S01]  /*44d0*/  LDS R19, [R6] ;  /* 0x0000000006137984 */ /* 0x000e220000000800 */
[----:B------:R-:W0:Y:S02]  /*44e0*/  LDCU UR10, c[0x3][0xf0] ;  /* 0x00c01e00ff0a77ac */ /* 0x000e240008000800 */
[----:B0-----:R-:W-:-:S07]  /*44f0*/  FFMA R12, R19, UR10, R12 ;  /* 0x0000000a130c7c23 */ /* 0x001fce000800000c */
.L_x_176:
[----:B------:R-:W-:Y:S05]  /*4500*/  BSYNC.RECONVERGENT B0 ;  /* 0x0000000000007941 */ /* 0x000fea0003800200 */
.L_x_174:
        /* <DEDUP_REMOVED lines=13> */
.L_x_178:
[----:B------:R-:W0:Y:S01]  /*45e0*/  LDS R19, [R6+0x4] ;  /* 0x0000040006137984 */ /* 0x000e220000000800 */
[----:B------:R-:W0:Y:S02]  /*45f0*/  LDCU UR10, c[0x3][0xf4] ;  /* 0x00c01e80ff0a77ac */ /* 0x000e240008000800 */
[----:B0-----:R-:W-:-:S07]  /*4600*/  FFMA R12, R19, UR10, R12 ;  /* 0x0000000a130c7c23 */ /* 0x001fce000800000c */
.L_x_179:
[----:B------:R-:W-:Y:S05]  /*4610*/  BSYNC.RECONVERGENT B0 ;  /* 0x0000000000007941 */ /* 0x000fea0003800200 */
.L_x_177:
        /* <DEDUP_REMOVED lines=12> */
.L_x_181:
[----:B------:R-:W0:Y:S01]  /*46e0*/  LDS R19, [R6+0x8] ;  /* 0x0000080006137984 */ /* 0x000e220000000800 */
[----:B------:R-:W0:Y:S02]  /*46f0*/  LDCU UR10, c[0x3][0xf8] ;  /* 0x00c01f00ff0a77ac */ /* 0x000e240008000800 */
[----:B0-----:R-:W-:-:S07]  /*4700*/  FFMA R12, R19, UR10, R12 ;  /* 0x0000000a130c7c23 */ /* 0x001fce000800000c */
.L_x_182:
[----:B------:R-:W-:Y:S05]  /*4710*/  BSYNC.RECONVERGENT B0 ;  /* 0x0000000000007941 */ /* 0x000fea0003800200 */
.L_x_180:
        /* <DEDUP_REMOVED lines=12> */
.L_x_184:
[----:B------:R-:W0:Y:S01]  /*47e0*/  LDS R19, [R6+0xc] ;  /* 0x00000c0006137984 */ /* 0x000e220000000800 */
[----:B------:R-:W0:Y:S02]  /*47f0*/  LDCU UR10, c[0x3][0xfc] ;  /* 0x00c01f80ff0a77ac */ /* 0x000e240008000800 */
[----:B0-----:R-:W-:-:S07]  /*4800*/  FFMA R12, R19, UR10, R12 ;  /* 0x0000000a130c7c23 */ /* 0x001fce000800000c */
.L_x_185:
[----:B------:R-:W-:Y:S05]  /*4810*/  BSYNC.RECONVERGENT B0 ;  /* 0x0000000000007941 */ /* 0x000fea0003800200 */
.L_x_183:
        /* <DEDUP_REMOVED lines=12> */
.L_x_187:
[----:B------:R-:W0:Y:S01]  /*48e0*/  LDS R19, [R6+0x10] ;  /* 0x0000100006137984 */ /* 0x000e220000000800 */
[----:B------:R-:W0:Y:S02]  /*48f0*/  LDCU UR10, c[0x3][0x100] ;  /* 0x00c02000ff0a77ac */ /* 0x000e240008000800 */
[----:B0-----:R-:W-:-:S07]  /*4900*/  FFMA R12, R19, UR10, R12 ;  /* 0x0000000a130c7c23 */ /* 0x001fce000800000c */
.L_x_188:
[----:B------:R-:W-:Y:S05]  /*4910*/  BSYNC.RECONVERGENT B0 ;  /* 0x0000000000007941 */ /* 0x000fea0003800200 */
.L_x_186:
        /* <DEDUP_REMOVED lines=12> */
.L_x_190:
[----:B------:R-:W0:Y:S01]  /*49e0*/  LDS R3, [R6+0x14] ;  /* 0x0000140006037984 */ /* 0x000e220000000800 */
[----:B------:R-:W0:Y:S02]  /*49f0*/  LDCU UR10, c[0x3][0x104] ;  /* 0x00c02080ff0a77ac */ /* 0x000e240008000800 */
[----:B0-----:R-:W-:-:S07]  /*4a00*/  FFMA R12, R3, UR10, R12 ;  /* 0x0000000a030c7c23 */ /* 0x001fce000800000c */
.L_x_191:
[----:B------:R-:W-:Y:S05]  /*4a10*/  BSYNC.RECONVERGENT B0 ;  /* 0x0000000000007941 */ /* 0x000fea0003800200 */
.L_x_189:
        /* <DEDUP_REMOVED lines=13> */
[----:B------:R-:W0:Y:S01]  /*4af0*/  @!P2 LDS R19, [R6+0x6c] ;  /* 0x00006c000613a984 */ /* 0x000e220000000800 */
        /* <DEDUP_REMOVED lines=12> */
.L_x_193:
[----:B------:R-:W-:Y:S05]  /*4bc0*/  BSYNC.RECONVERGENT B0 ;  /* 0x0000000000007941 */ /* 0x000fea0003800200 */
.L_x_192:
        /* <DEDUP_REMOVED lines=12> */
.L_x_195:
[----:B------:R-:W0:Y:S01]  /*4c90*/  LDS R19, [R6+0x70] ;  /* 0x0000700006137984 */ /* 0x000e220000000800 */
[----:B------:R-:W0:Y:S02]  /*4ca0*/  LDCU UR10, c[0x3][0x10c] ;  /* 0x00c02180ff0a77ac */ /* 0x000e240008000800 */
[----:B0-----:R-:W-:-:S07]  /*4cb0*/  FFMA R12, R19, UR10, R12 ;  /* 0x0000000a130c7c23 */ /* 0x001fce000800000c */
.L_x_196:
[----:B------:R-:W-:Y:S05]  /*4cc0*/  BSYNC.RECONVERGENT B0 ;  /* 0x0000000000007941 */ /* 0x000fea0003800200 */
.L_x_194:
        /* <DEDUP_REMOVED lines=13> */
.L_x_198:
[----:B------:R-:W0:Y:S01]  /*4da0*/  LDS R19, [R6+0x74] ;  /* 0x0000740006137984 */ /* 0x000e220000000800 */
[----:B------:R-:W0:Y:S02]  /*4db0*/  LDCU UR10, c[0x3][0x110] ;  /* 0x00c02200ff0a77ac */ /* 0x000e240008000800 */
[----:B0-----:R-:W-:-:S07]  /*4dc0*/  FFMA R12, R19, UR10, R12 ;  /* 0x0000000a130c7c23 */ /* 0x001fce000800000c */
.L_x_199:
[----:B------:R-:W-:Y:S05]  /*4dd0*/  BSYNC.RECONVERGENT B0 ;  /* 0x0000000000007941 */ /* 0x000fea0003800200 */
.L_x_197:
        /* <DEDUP_REMOVED lines=13> */
.L_x_201:
[----:B------:R-:W0:Y:S01]  /*4eb0*/  LDS R19, [R6+0x78] ;  /* 0x0000780006137984 */ /* 0x000e220000000800 */
[----:B------:R-:W0:Y:S02]  /*4ec0*/  LDCU UR10, c[0x3][0x114] ;  /* 0x00c02280ff0a77ac */ /* 0x000e240008000800 */
[----:B0-----:R-:W-:-:S07]  /*4ed0*/  FFMA R12, R19, UR10, R12 ;  /* 0x0000000a130c7c23 */ /* 0x001fce000800000c */
.L_x_202:
[----:B------:R-:W-:Y:S05]  /*4ee0*/  BSYNC.RECONVERGENT B0 ;  /* 0x0000000000007941 */ /* 0x000fea0003800200 */
.L_x_200:
        /* <DEDUP_REMOVED lines=12> */
.L_x_204:
[----:B------:R-:W0:Y:S01]  /*4fb0*/  LDS R19, [R6+0x7c] ;  /* 0x00007c0006137984 */ /* 0x000e220000000800 */
[----:B------:R-:W0:Y:S02]  /*4fc0*/  LDCU UR10, c[0x3][0x118] ;  /* 0x00c02300ff0a77ac */ /* 0x000e240008000800 */
[----:B0-----:R-:W-:-:S07]  /*4fd0*/  FFMA R12, R19, UR10, R12 ;  /* 0x0000000a130c7c23 */ /* 0x001fce000800000c */
.L_x_205:
[----:B------:R-:W-:Y:S05]  /*4fe0*/  BSYNC.RECONVERGENT B0 ;  /* 0x0000000000007941 */ /* 0x000fea0003800200 */
.L_x_203:
        /* <DEDUP_REMOVED lines=14> */
.L_x_207:
[----:B------:R-:W0:Y:S01]  /*50d0*/  LDS R19, [R6+0x80] ;  /* 0x0000800006137984 */ /* 0x000e220000000800 */
[----:B------:R-:W0:Y:S02]  /*50e0*/  LDCU UR10, c[0x3][0x11c] ;  /* 0x00c02380ff0a77ac */ /* 0x000e240008000800 */
[----:B0-----:R-:W-:-:S07]  /*50f0*/  FFMA R12, R19, UR10, R12 ;  /* 0x0000000a130c7c23 */ /* 0x001fce000800000c */
.L_x_208:
[----:B------:R-:W-:Y:S05]  /*5100*/  BSYNC.RECONVERGENT B0 ;  /* 0x0000000000007941 */ /* 0x000fea0003800200 */
.L_x_206:
        /* <DEDUP_REMOVED lines=13> */
.L_x_210:
[----:B------:R-:W0:Y:S01]  /*51e0*/  LDS R19, [R6+0x84] ;  /* 0x0000840006137984 */ /* 0x000e220000000800 */
[----:B------:R-:W0:Y:S02]  /*51f0*/  LDCU UR10, c[0x3][0x120] ;  /* 0x00c02400ff0a77ac */ /* 0x000e240008000800 */
[----:B0-----:R-:W-:-:S07]  /*5200*/  FFMA R12, R19, UR10, R12 ;  /* 0x0000000a130c7c23 */ /* 0x001fce000800000c */
.L_x_211:
[----:B------:R-:W-:Y:S05]  /*5210*/  BSYNC.RECONVERGENT B0 ;  /* 0x0000000000007941 */ /* 0x000fea0003800200 */
.L_x_209:
        /* <DEDUP_REMOVED lines=12> */
.L_x_213:
[----:B------:R-:W0:Y:S01]  /*52e0*/  LDS R19, [R6+0x88] ;  /* 0x0000880006137984 */ /* 0x000e220000000800 */
[----:B------:R-:W0:Y:S02]  /*52f0*/  LDCU UR10, c[0x3][0x124] ;  /* 0x00c02480ff0a77ac */ /* 0x000e240008000800 */
[----:B0-----:R-:W-:-:S07]  /*5300*/  FFMA R12, R19, UR10, R12 ;  /* 0x0000000a130c7c23 */ /* 0x001fce000800000c */
.L_x_214:
[----:B------:R-:W-:Y:S05]  /*5310*/  BSYNC.RECONVERGENT B0 ;  /* 0x0000000000007941 */ /* 0x000fea0003800200 */
.L_x_212:
        /* <DEDUP_REMOVED lines=12> */
.L_x_216:
[----:B------:R-:W0:Y:S01]  /*53e0*/  LDS R19, [R6+0x8c] ;  /* 0x00008c0006137984 */ /* 0x000e220000000800 */
[----:B------:R-:W0:Y:S02]  /*53f0*/  LDCU UR10, c[0x3][0x128] ;  /* 0x00c02500ff0a77ac */ /* 0x000e240008000800 */
[----:B0-----:R-:W-:-:S07]  /*5400*/  FFMA R12, R19, UR10, R12 ;  /* 0x0000000a130c7c23 */ /* 0x001fce000800000c */
.L_x_217:
[----:B------:R-:W-:Y:S05]  /*5410*/  BSYNC.RECONVERGENT B0 ;  /* 0x0000000000007941 */ /* 0x000fea0003800200 */
.L_x_215:
        /* <DEDUP_REMOVED lines=12> */
.L_x_219:
[----:B------:R-:W0:Y:S01]  /*54e0*/  LDS R19, [R6+0x90] ;  /* 0x0000900006137984 */ /* 0x000e220000000800 */
[----:B------:R-:W0:Y:S02]  /*54f0*/  LDCU UR10, c[0x3][0x12c] ;  /* 0x00c02580ff0a77ac */ /* 0x000e240008000800 */
[----:B0-----:R-:W-:-:S07]  /*5500*/  FFMA R12, R19, UR10, R12 ;  /* 0x0000000a130c7c23 */ /* 0x001fce000800000c */
.L_x_220:
[----:B------:R-:W-:Y:S05]  /*5510*/  BSYNC.RECONVERGENT B0 ;  /* 0x0000000000007941 */ /* 0x000fea0003800200 */
.L_x_218:
        /* <DEDUP_REMOVED lines=12> */
.L_x_222:
[----:B------:R-:W0:Y:S01]  /*55e0*/  LDS R3, [R6+0x94] ;  /* 0x0000940006037984 */ /* 0x000e220000000800 */
[----:B------:R-:W0:Y:S02]  /*55f0*/  LDCU UR10, c[0x3][0x130] ;  /* 0x00c02600ff0a77ac */ /* 0x000e240008000800 */
[----:B0-----:R-:W-:-:S07]  /*5600*/  FFMA R12, R3, UR10, R12 ;  /* 0x0000000a030c7c23 */ /* 0x001fce000800000c */
.L_x_223:
[----:B------:R-:W-:Y:S05]  /*5610*/  BSYNC.RECONVERGENT B0 ;  /* 0x0000000000007941 */ /* 0x000fea0003800200 */
.L_x_221:
        /* <DEDUP_REMOVED lines=26> */
.L_x_225:
[----:B------:R-:W-:Y:S05]  /*57c0*/  BSYNC.RECONVERGENT B0 ;  /* 0x0000000000007941 */ /* 0x000fea0003800200 */
.L_x_224:
        /* <DEDUP_REMOVED lines=12> */
.L_x_227:
[----:B------:R-:W0:Y:S01]  /*5890*/  LDS R19, [R6+0xf0] ;  /* 0x0000f00006137984 */ /* 0x000e220000000800 */
[----:B------:R-:W0:Y:S02]  /*58a0*/  LDCU UR10, c[0x3][0x138] ;  /* 0x00c02700ff0a77ac */ /* 0x000e240008000800 */
[----:B0-----:R-:W-:-:S07]  /*58b0*/  FFMA R12, R19, UR10, R12 ;  /* 0x0000000a130c7c23 */ /* 0x001fce000800000c */
.L_x_228:
[----:B------:R-:W-:Y:S05]  /*58c0*/  BSYNC.RECONVERGENT B0 ;  /* 0x0000000000007941 */ /* 0x000fea0003800200 */
.L_x_226:
        /* <DEDUP_REMOVED lines=13> */
.L_x_230:
[----:B------:R-:W0:Y:S01]  /*59a0*/  LDS R19, [R6+0xf4] ;  /* 0x0000f40006137984 */ /* 0x000e220000000800 */
[----:B------:R-:W0:Y:S02]  /*59b0*/  LDCU UR10, c[0x3][0x13c] ;  /* 0x00c02780ff0a77ac */ /* 0x000e240008000800 */
[----:B0-----:R-:W-:-:S07]  /*59c0*/  FFMA R12, R19, UR10, R12 ;  /* 0x0000000a130c7c23 */ /* 0x001fce000800000c */
.L_x_231:
[----:B------:R-:W-:Y:S05]  /*59d0*/  BSYNC.RECONVERGENT B0 ;  /* 0x0000000000007941 */ /* 0x000fea0003800200 */
.L_x_229:
        /* <DEDUP_REMOVED lines=13> */
.L_x_233:
[----:B------:R-:W0:Y:S01]  /*5ab0*/  LDS R19, [R6+0xf8] ;  /* 0x0000f80006137984 */ /* 0x000e220000000800 */
[----:B------:R-:W0:Y:S02]  /*5ac0*/  LDCU UR10, c[0x3][0x140] ;  /* 0x00c02800ff0a77ac */ /* 0x000e240008000800 */
[----:B0-----:R-:W-:-:S07]  /*5ad0*/  FFMA R12, R19, UR10, R12 ;  /* 0x0000000a130c7c23 */ /* 0x001fce000800000c */
.L_x_234:
[----:B------:R-:W-:Y:S05]  /*5ae0*/  BSYNC.RECONVERGENT B0 ;  /* 0x0000000000007941 */ /* 0x000fea0003800200 */
.L_x_232:
        /* <DEDUP_REMOVED lines=12> */
.L_x_236:
[----:B------:R-:W0:Y:S01]  /*5bb0*/  LDS R19, [R6+0xfc] ;  /* 0x0000fc0006137984 */ /* 0x000e220000000800 */
[----:B------:R-:W0:Y:S02]  /*5bc0*/  LDCU UR10, c[0x3][0x144] ;  /* 0x00c02880ff0a77ac */ /* 0x000e240008000800 */
[----:B0-----:R-:W-:-:S07]  /*5bd0*/  FFMA R12, R19, UR10, R12 ;  /* 0x0000000a130c7c23 */ /* 0x001fce000800000c */
.L_x_237:
[----:B------:R-:W-:Y:S05]  /*5be0*/  BSYNC.RECONVERGENT B0 ;  /* 0x0000000000007941 */ /* 0x000fea0003800200 */
.L_x_235:
        /* <DEDUP_REMOVED lines=14> */
.L_x_239:
[----:B------:R-:W0:Y:S01]  /*5cd0*/  LDS R19, [R6+0x100] ;  /* 0x0001000006137984 */ /* 0x000e220000000800 */
[----:B------:R-:W0:Y:S02]  /*5ce0*/  LDCU UR10, c[0x3][0x148] ;  /* 0x00c02900ff0a77ac */ /* 0x000e240008000800 */
[----:B0-----:R-:W-:-:S07]  /*5cf0*/  FFMA R12, R19, UR10, R12 ;  /* 0x0000000a130c7c23 */ /* 0x001fce000800000c */
.L_x_240:
[----:B------:R-:W-:Y:S05]  /*5d00*/  BSYNC.RECONVERGENT B0 ;  /* 0x0000000000007941 */ /* 0x000fea0003800200 */
.L_x_238:
        /* <DEDUP_REMOVED lines=13> */
.L_x_242:
[----:B------:R-:W0:Y:S01]  /*5de0*/  LDS R19, [R6+0x104] ;  /* 0x0001040006137984 */ /* 0x000e220000000800 */
[----:B------:R-:W0:Y:S02]  /*5df0*/  LDCU UR10, c[0x3][0x14c] ;  /* 0x00c02980ff0a77ac */ /* 0x000e240008000800 */
[----:B0-----:R-:W-:-:S07]  /*5e00*/  FFMA R12, R19, UR10, R12 ;  /* 0x0000000a130c7c23 */ /* 0x001fce000800000c */
.L_x_243:
[----:B------:R-:W-:Y:S05]  /*5e10*/  BSYNC.RECONVERGENT B0 ;  /* 0x0000000000007941 */ /* 0x000fea0003800200 */
.L_x_241:
        /* <DEDUP_REMOVED lines=12> */
.L_x_245:
[----:B------:R-:W0:Y:S01]  /*5ee0*/  LDS R19, [R6+0x108] ;  /* 0x0001080006137984 */ /* 0x000e220000000800 */
[----:B------:R-:W0:Y:S02]  /*5ef0*/  LDCU UR10, c[0x3][0x150] ;  /* 0x00c02a00ff0a77ac */ /* 0x000e240008000800 */
[----:B0-----:R-:W-:-:S07]  /*5f00*/  FFMA R12, R19, UR10, R12 ;  /* 0x0000000a130c7c23 */ /* 0x001fce000800000c */
.L_x_246:
[----:B------:R-:W-:Y:S05]  /*5f10*/  BSYNC.RECONVERGENT B0 ;  /* 0x0000000000007941 */ /* 0x000fea0003800200 */
.L_x_244:
        /* <DEDUP_REMOVED lines=12> */
.L_x_248:
[----:B------:R-:W0:Y:S01]  /*5fe0*/  LDS R19, [R6+0x10c] ;  /* 0x00010c0006137984 */ /* 0x000e220000000800 */
[----:B------:R-:W0:Y:S02]  /*5ff0*/  LDCU UR10, c[0x3][0x154] ;  /* 0x00c02a80ff0a77ac */ /* 0x000e240008000800 */
[----:B0-----:R-:W-:-:S07]  /*6000*/  FFMA R12, R19, UR10, R12 ;  /* 0x0000000a130c7c23 */ /* 0x001fce000800000c */
.L_x_249:
[----:B------:R-:W-:Y:S05]  /*6010*/  BSYNC.RECONVERGENT B0 ;  /* 0x0000000000007941 */ /* 0x000fea0003800200 */
.L_x_247:
        /* <DEDUP_REMOVED lines=12> */
.L_x_251:
[----:B------:R-:W0:Y:S01]  /*60e0*/  LDS R19, [R6+0x110] ;  /* 0x0001100006137984 */ /* 0x000e220000000800 */
[----:B------:R-:W0:Y:S02]  /*60f0*/  LDCU UR10, c[0x3][0x158] ;  /* 0x00c02b00ff0a77ac */ /* 0x000e240008000800 */
[----:B0-----:R-:W-:-:S07]  /*6100*/  FFMA R12, R19, UR10, R12 ;  /* 0x0000000a130c7c23 */ /* 0x001fce000800000c */
.L_x_252:
[----:B------:R-:W-:Y:S05]  /*6110*/  BSYNC.RECONVERGENT B0 ;  /* 0x0000000000007941 */ /* 0x000fea0003800200 */
.L_x_250:
        /* <DEDUP_REMOVED lines=12> */
.L_x_254:
[----:B------:R-:W0:Y:S01]  /*61e0*/  LDS R3, [R6+0x114] ;  /* 0x0001140006037984 */ /* 0x000e220000000800 */
[----:B------:R-:W0:Y:S02]  /*61f0*/  LDCU UR10, c[0x3][0x15c] ;  /* 0x00c02b80ff0a77ac */ /* 0x000e240008000800 */
[----:B0-----:R-:W-:-:S07]  /*6200*/  FFMA R12, R3, UR10, R12 ;  /* 0x0000000a030c7c23 */ /* 0x001fce000800000c */
.L_x_255:
[----:B------:R-:W-:Y:S05]  /*6210*/  BSYNC.RECONVERGENT B0 ;  /* 0x0000000000007941 */ /* 0x000fea0003800200 */
.L_x_253:
        /* <DEDUP_REMOVED lines=26> */
.L_x_257:
[----:B------:R-:W-:Y:S05]  /*63c0*/  BSYNC.RECONVERGENT B0 ;  /* 0x0000000000007941 */ /* 0x000fea0003800200 */
.L_x_256:
        /* <DEDUP_REMOVED lines=12> */
.L_x_259:
[----:B------:R-:W0:Y:S01]  /*6490*/  LDS R19, [R6+0x170] ;  /* 0x0001700006137984 */ /* 0x000e220000000800 */
[----:B------:R-:W0:Y:S02]  /*64a0*/  LDCU UR10, c[0x3][0x164] ;  /* 0x00c02c80ff0a77ac */ /* 0x000e240008000800 */
[----:B0-----:R-:W-:-:S07]  /*64b0*/  FFMA R12, R19, UR10, R12 ;  /* 0x0000000a130c7c23 */ /* 0x001fce000800000c */
.L_x_260:
[----:B------:R-:W-:Y:S05]  /*64c0*/  BSYNC.RECONVERGENT B0 ;  /* 0x0000000000007941 */ /* 0x000fea0003800200 */
.L_x_258:
        /* <DEDUP_REMOVED lines=13> */
.L_x_262:
[----:B------:R-:W0:Y:S01]  /*65a0*/  LDS R19, [R6+0x174] ;  /* 0x0001740006137984 */ /* 0x000e220000000800 */
[----:B------:R-:W0:Y:S02]  /*65b0*/  LDCU UR10, c[0x3][0x168] ;  /* 0x00c02d00ff0a77ac */ /* 0x000e240008000800 */
[----:B0-----:R-:W-:-:S07]  /*65c0*/  FFMA R12, R19, UR10, R12 ;  /* 0x0000000a130c7c23 */ /* 0x001fce000800000c */
.L_x_263:
[----:B------:R-:W-:Y:S05]  /*65d0*/  BSYNC.RECONVERGENT B0 ;  /* 0x0000000000007941 */ /* 0x000fea0003800200 */
.L_x_261:
        /* <DEDUP_REMOVED lines=13> */
.L_x_265:
[----:B------:R-:W0:Y:S01]  /*66b0*/  LDS R19, [R6+0x178] ;  /* 0x0001780006137984 */ /* 0x000e220000000800 */
[----:B------:R-:W0:Y:S02]  /*66c0*/  LDCU UR10, c[0x3][0x16c] ;  /* 0x00c02d80ff0a77ac */ /* 0x000e240008000800 */
[----:B0-----:R-:W-:-:S07]  /*66d0*/  FFMA R12, R19, UR10, R12 ;  /* 0x0000000a130c7c23 */ /* 0x001fce000800000c */
.L_x_266:
[----:B------:R-:W-:Y:S05]  /*66e0*/  BSYNC.RECONVERGENT B0 ;  /* 0x0000000000007941 */ /* 0x000fea0003800200 */
.L_x_264:
        /* <DEDUP_REMOVED lines=12> */
.L_x_268:
[----:B------:R-:W0:Y:S01]  /*67b0*/  LDS R19, [R6+0x17c] ;  /* 0x00017c0006137984 */ /* 0x000e220000000800 */
[----:B------:R-:W0:Y:S02]  /*67c0*/  LDCU UR10, c[0x3][0x170] ;  /* 0x00c02e00ff0a77ac */ /* 0x000e240008000800 */
[----:B0-----:R-:W-:-:S07]  /*67d0*/  FFMA R12, R19, UR10, R12 ;  /* 0x0000000a130c7c23 */ /* 0x001fce000800000c */
.L_x_269:
[----:B------:R-:W-:Y:S05]  /*67e0*/  BSYNC.RECONVERGENT B0 ;  /* 0x0000000000007941 */ /* 0x000fea0003800200 */
.L_x_267:
        /* <DEDUP_REMOVED lines=14> */
.L_x_271:
[----:B------:R-:W0:Y:S01]  /*68d0*/  LDS R19, [R6+0x180] ;  /* 0x0001800006137984 */ /* 0x000e220000000800 */
[----:B------:R-:W0:Y:S02]  /*68e0*/  LDCU UR10, c[0x3][0x174] ;  /* 0x00c02e80ff0a77ac */ /* 0x000e240008000800 */
[----:B0-----:R-:W-:-:S07]  /*68f0*/  FFMA R12, R19, UR10, R12 ;  /* 0x0000000a130c7c23 */ /* 0x001fce000800000c */
.L_x_272:
[----:B------:R-:W-:Y:S05]  /*6900*/  BSYNC.RECONVERGENT B0 ;  /* 0x0000000000007941 */ /* 0x000fea0003800200 */
.L_x_270:
        /* <DEDUP_REMOVED lines=13> */
.L_x_274:
[----:B------:R-:W0:Y:S01]  /*69e0*/  LDS R19, [R6+0x184] ;  /* 0x0001840006137984 */ /* 0x000e220000000800 */
[----:B------:R-:W0:Y:S02]  /*69f0*/  LDCU UR10, c[0x3][0x178] ;  /* 0x00c02f00ff0a77ac */ /* 0x000e240008000800 */
[----:B0-----:R-:W-:-:S07]  /*6a00*/  FFMA R12, R19, UR10, R12 ;  /* 0x0000000a130c7c23 */ /* 0x001fce000800000c */
.L_x_275:
[----:B------:R-:W-:Y:S05]  /*6a10*/  BSYNC.RECONVERGENT B0 ;  /* 0x0000000000007941 */ /* 0x000fea0003800200 */
.L_x_273:
        /* <DEDUP_REMOVED lines=12> */
.L_x_277:
[----:B------:R-:W0:Y:S01]  /*6ae0*/  LDS R19, [R6+0x188] ;  /* 0x0001880006137984 */ /* 0x000e220000000800 */
[----:B------:R-:W0:Y:S02]  /*6af0*/  LDCU UR10, c[0x3][0x17c] ;  /* 0x00c02f80ff0a77ac */ /* 0x000e240008000800 */
[----:B0-----:R-:W-:-:S07]  /*6b00*/  FFMA R12, R19, UR10, R12 ;  /* 0x0000000a130c7c23 */ /* 0x001fce000800000c */
.L_x_278:
[----:B------:R-:W-:Y:S05]  /*6b10*/  BSYNC.RECONVERGENT B0 ;  /* 0x0000000000007941 */ /* 0x000fea0003800200 */
.L_x_276:
        /* <DEDUP_REMOVED lines=12> */
.L_x_280:
[----:B------:R-:W0:Y:S01]  /*6be0*/  LDS R19, [R6+0x18c] ;  /* 0x00018c0006137984 */ /* 0x000e220000000800 */
[----:B------:R-:W0:Y:S02]  /*6bf0*/  LDCU UR10, c[0x3][0x180] ;  /* 0x00c03000ff0a77ac */ /* 0x000e240008000800 */
[----:B0-----:R-:W-:-:S07]  /*6c00*/  FFMA R12, R19, UR10, R12 ;  /* 0x0000000a130c7c23 */ /* 0x001fce000800000c */
.L_x_281:
[----:B------:R-:W-:Y:S05]  /*6c10*/  BSYNC.RECONVERGENT B0 ;  /* 0x0000000000007941 */ /* 0x000fea0003800200 */
.L_x_279:
        /* <DEDUP_REMOVED lines=12> */
.L_x_283:
[----:B------:R-:W0:Y:S01]  /*6ce0*/  LDS R19, [R6+0x190] ;  /* 0x0001900006137984 */ /* 0x000e220000000800 */
[----:B------:R-:W0:Y:S02]  /*6cf0*/  LDCU UR10, c[0x3][0x184] ;  /* 0x00c03080ff0a77ac */ /* 0x000e240008000800 */
[----:B0-----:R-:W-:-:S07]  /*6d00*/  FFMA R12, R19, UR10, R12 ;  /* 0x0000000a130c7c23 */ /* 0x001fce000800000c */
.L_x_284:
[----:B------:R-:W-:Y:S05]  /*6d10*/  BSYNC.RECONVERGENT B0 ;  /* 0x0000000000007941 */ /* 0x000fea0003800200 */
.L_x_282:
        /* <DEDUP_REMOVED lines=12> */
.L_x_286:
[----:B------:R-:W0:Y:S01]  /*6de0*/  LDS R3, [R6+0x194] ;  /* 0x0001940006037984 */ /* 0x000e220000000800 */
[----:B------:R-:W0:Y:S02]  /*6df0*/  LDCU UR10, c[0x3][0x188] ;  /* 0x00c03100ff0a77ac */ /* 0x000e240008000800 */
[----:B0-----:R-:W-:-:S07]  /*6e00*/  FFMA R12, R3, UR10, R12 ;  /* 0x0000000a030c7c23 */ /* 0x001fce000800000c */
.L_x_287:
[----:B------:R-:W-:Y:S05]  /*6e10*/  BSYNC.RECONVERGENT B0 ;  /* 0x0000000000007941 */ /* 0x000fea0003800200 */
.L_x_285:
        /* <DEDUP_REMOVED lines=26> */
.L_x_289:
[----:B------:R-:W-:Y:S05]  /*6fc0*/  BSYNC.RECONVERGENT B0 ;  /* 0x0000000000007941 */ /* 0x000fea0003800200 */
.L_x_288:
        /* <DEDUP_REMOVED lines=12> */
.L_x_291:
[----:B------:R-:W0:Y:S01]  /*7090*/  LDS R19, [R6+0x1f0] ;  /* 0x0001f00006137984 */ /* 0x000e220000000800 */
[----:B------:R-:W0:Y:S02]  /*70a0*/  LDCU UR10, c[0x3][0x190] ;  /* 0x00c03200ff0a77ac */ /* 0x000e240008000800 */
[----:B0-----:R-:W-:-:S07]  /*70b0*/  FFMA R12, R19, UR10, R12 ;  /* 0x0000000a130c7c23 */ /* 0x001fce000800000c */
.L_x_292:
[----:B------:R-:W-:Y:S05]  /*70c0*/  BSYNC.RECONVERGENT B0 ;  /* 0x0000000000007941 */ /* 0x000fea0003800200 */
.L_x_290:
        /* <DEDUP_REMOVED lines=13> */
.L_x_294:
[----:B------:R-:W0:Y:S01]  /*71a0*/  LDS R19, [R6+0x1f4] ;  /* 0x0001f40006137984 */ /* 0x000e220000000800 */
[----:B------:R-:W0:Y:S02]  /*71b0*/  LDCU UR10, c[0x3][0x194] ;  /* 0x00c03280ff0a77ac */ /* 0x000e240008000800 */
[----:B0-----:R-:W-:-:S07]  /*71c0*/  FFMA R12, R19, UR10, R12 ;  /* 0x0000000a130c7c23 */ /* 0x001fce000800000c */
.L_x_295:
[----:B------:R-:W-:Y:S05]  /*71d0*/  BSYNC.RECONVERGENT B0 ;  /* 0x0000000000007941 */ /* 0x000fea0003800200 */
.L_x_293:
        /* <DEDUP_REMOVED lines=13> */
.L_x_297:
[----:B------:R-:W0:Y:S01]  /*72b0*/  LDS R19, [R6+0x1f8] ;  /* 0x0001f80006137984 */ /* 0x000e220000000800 */
[----:B------:R-:W0:Y:S02]  /*72c0*/  LDCU UR10, c[0x3][0x198] ;  /* 0x00c03300ff0a77ac */ /* 0x000e240008000800 */
[----:B0-----:R-:W-:-:S07]  /*72d0*/  FFMA R12, R19, UR10, R12 ;  /* 0x0000000a130c7c23 */ /* 0x001fce000800000c */
.L_x_298:
[----:B------:R-:W-:Y:S05]  /*72e0*/  BSYNC.RECONVERGENT B0 ;  /* 0x0000000000007941 */ /* 0x000fea0003800200 */
.L_x_296:
        /* <DEDUP_REMOVED lines=12> */
.L_x_300:
[----:B------:R-:W0:Y:S01]  /*73b0*/  LDS R19, [R6+0x1fc] ;  /* 0x0001fc0006137984 */ /* 0x000e220000000800 */
[----:B------:R-:W0:Y:S02]  /*73c0*/  LDCU UR10, c[0x3][0x19c] ;  /* 0x00c03380ff0a77ac */ /* 0x000e240008000800 */
[----:B0-----:R-:W-:-:S07]  /*73d0*/  FFMA R12, R19, UR10, R12 ;  /* 0x0000000a130c7c23 */ /* 0x001fce000800000c */
.L_x_301:
[----:B------:R-:W-:Y:S05]  /*73e0*/  BSYNC.RECONVERGENT B0 ;  /* 0x0000000000007941 */ /* 0x000fea0003800200 */
.L_x_299:
        /* <DEDUP_REMOVED lines=14> */
.L_x_303:
[----:B------:R-:W0:Y:S01]  /*74d0*/  LDS R19, [R6+0x200] ;  /* 0x0002000006137984 */ /* 0x000e220000000800 */
[----:B------:R-:W0:Y:S02]  /*74e0*/  LDCU UR10, c[0x3][0x1a0] ;  /* 0x00c03400ff0a77ac */ /* 0x000e240008000800 */
[----:B0-----:R-:W-:-:S07]  /*74f0*/  FFMA R12, R19, UR10, R12 ;  /* 0x0000000a130c7c23 */ /* 0x001fce000800000c */
.L_x_304:
[----:B------:R-:W-:Y:S05]  /*7500*/  BSYNC.RECONVERGENT B0 ;  /* 0x0000000000007941 */ /* 0x000fea0003800200 */
.L_x_302:
        /* <DEDUP_REMOVED lines=13> */
.L_x_306:
[----:B------:R-:W0:Y:S01]  /*75e0*/  LDS R19, [R6+0x204] ;  /* 0x0002040006137984 */ /* 0x000e220000000800 */
[----:B------:R-:W0:Y:S02]  /*75f0*/  LDCU UR10, c[0x3][0x1a4] ;  /* 0x00c03480ff0a77ac */ /* 0x000e240008000800 */
[----:B0-----:R-:W-:-:S07]  /*7600*/  FFMA R12, R19, UR10, R12 ;  /* 0x0000000a130c7c23 */ /* 0x001fce000800000c */
.L_x_307:
[----:B------:R-:W-:Y:S05]  /*7610*/  BSYNC.RECONVERGENT B0 ;  /* 0x0000000000007941 */ /* 0x000fea0003800200 */
.L_x_305:
        /* <DEDUP_REMOVED lines=12> */
.L_x_309:
[----:B------:R-:W0:Y:S01]  /*76e0*/  LDS R19, [R6+0x208] ;  /* 0x0002080006137984 */ /* 0x000e220000000800 */
[----:B------:R-:W0:Y:S02]  /*76f0*/  LDCU UR10, c[0x3][0x1a8] ;  /* 0x00c03500ff0a77ac */ /* 0x000e240008000800 */
[----:B0-----:R-:W-:-:S07]  /*7700*/  FFMA R12, R19, UR10, R12 ;  /* 0x0000000a130c7c23 */ /* 0x001fce000800000c */
.L_x_310:
[----:B------:R-:W-:Y:S05]  /*7710*/  BSYNC.RECONVERGENT B0 ;  /* 0x0000000000007941 */ /* 0x000fea0003800200 */
.L_x_308:
        /* <DEDUP_REMOVED lines=12> */
.L_x_312:
[----:B------:R-:W0:Y:S01]  /*77e0*/  LDS R19, [R6+0x20c] ;  /* 0x00020c0006137984 */ /* 0x000e220000000800 */
[----:B------:R-:W0:Y:S02]  /*77f0*/  LDCU UR10, c[0x3][0x1ac] ;  /* 0x00c03580ff0a77ac */ /* 0x000e240008000800 */
[----:B0-----:R-:W-:-:S07]  /*7800*/  FFMA R12, R19, UR10, R12 ;  /* 0x0000000a130c7c23 */ /* 0x001fce000800000c */
.L_x_313:
[----:B------:R-:W-:Y:S05]  /*7810*/  BSYNC.RECONVERGENT B0 ;  /* 0x0000000000007941 */ /* 0x000fea0003800200 */
.L_x_311:
        /* <DEDUP_REMOVED lines=12> */
.L_x_315:
[----:B------:R-:W0:Y:S01]  /*78e0*/  LDS R19, [R6+0x210] ;  /* 0x0002100006137984 */ /* 0x000e220000000800 */
[----:B------:R-:W0:Y:S02]  /*78f0*/  LDCU UR10, c[0x3][0x1b0] ;  /* 0x00c03600ff0a77ac */ /* 0x000e240008000800 */
[----:B0-----:R-:W-:-:S07]  /*7900*/  FFMA R12, R19, UR10, R12 ;  /* 0x0000000a130c7c23 */ /* 0x001fce000800000c */
.L_x_316:
[----:B------:R-:W-:Y:S05]  /*7910*/  BSYNC.RECONVERGENT B0 ;  /* 0x0000000000007941 */ /* 0x000fea0003800200 */
.L_x_314:
        /* <DEDUP_REMOVED lines=12> */
.L_x_318:
[----:B------:R-:W0:Y:S01]  /*79e0*/  LDS R3, [R6+0x214] ;  /* 0x0002140006037984 */ /* 0x000e220000000800 */
[----:B------:R-:W0:Y:S02]  /*79f0*/  LDCU UR10, c[0x3][0x1b4] ;  /* 0x00c03680ff0a77ac */ /* 0x000e240008000800 */
[----:B0-----:R-:W-:-:S07]  /*7a00*/  FFMA R12, R3, UR10, R12 ;  /* 0x0000000a030c7c23 */ /* 0x001fce000800000c */
.L_x_319:
[----:B------:R-:W-:Y:S05]  /*7a10*/  BSYNC.RECONVERGENT B0 ;  /* 0x0000000000007941 */ /* 0x000fea0003800200 */
.L_x_317:
[----:B------:R-:W-:Y:S01]  /*7a20*/  VIADD R10, R10, 0x5 ;  /* 0x000000050a0a7836 */ /* 0x000fe20000000000 */
[----:B------:R-:W-:Y:S01]  /*7a30*/  BSSY.RECONVERGENT B0, `(.L_x_320) ;  /* 0x0000019000007945 */ /* 0x000fe20003800200 */
[----:B------:R-:W-:Y:S02]  /*7a40*/  VIADD R16, R16, UR7 ;  /* 0x0000000710107c36 */ /* 0x000fe40008000000 */
[----:B------:R-:W-:Y:S01]  /*7a50*/  VIADD R0, R8, 0x5 ;  /* 0x0000000508007836 */ /* 0x000fe20000000000 */
[----:B------:R-:W-:Y:S02]  /*7a60*/  VIMNMX.U32 R7, PT, PT, R7, R10, !PT ;  /* 0x0000000a07077248 */ /* 0x000fe40007fe0000 */
[----:B------:R-:W-:Y:S02]  /*7a70*/  IADD3 R3, P1, PT, R9, R16, RZ ;  /* 0x0000001009037210 */ /* 0x000fe40007f3e0ff */
[----:B------:R-:W-:Y:S02]  /*7a80*/  ISETP.GT.U32.AND P2, PT, R7, 0x1f, PT ;  /* 0x0000001f0700780c */ /* 0x000fe40003f44070 */
[----:B------:R-:W-:-:S02]  /*7a90*/  LEA.HI.X.SX32 R4, R16, R4, 0x1, P1 ;  /* 0x0000000410047211 */ /* 0x000fc400008f0eff */
[----:B------:R-:W-:Y:S02]  /*7aa0*/  VIMNMX.U32 R5, PT, PT, R5, R10, !PT ;  /* 0x0000000a05057248 */ /* 0x000fe40007fe0000 */
[----:B------:R-:W-:Y:S02]  /*7ab0*/  LEA R2, P4, R3, UR4, 0x2 ;  /* 0x0000000403027c11 */ /* 0x000fe4000f8810ff */
[C---:B------:R-:W-:Y:S02]  /*7ac0*/  ISETP.GE.AND P1, PT, R0.reuse, UR6, PT ;  /* 0x0000000600007c0c */ /* 0x040fe4000bf26270 */
        /* <DEDUP_REMOVED lines=15> */
.L_x_321:
[----:B------:R-:W-:Y:S05]  /*7bc0*/  BSYNC.RECONVERGENT B0 ;  /* 0x0000000000007941 */ /* 0x000fea0003800200 */
.L_x_320:
        /* <DEDUP_REMOVED lines=12> */
.L_x_323:
[----:B------:R-:W0:Y:S01]  /*7c90*/  LDS R5, [R6+0x270] ;  /* 0x0002700006057984 */ /* 0x000e220000000800 */
[----:B------:R-:W0:Y:S02]  /*7ca0*/  LDCU UR4, c[0x3][0x1bc] ;  /* 0x00c03780ff0477ac */ /* 0x000e240008000800 */
[----:B0-----:R-:W-:-:S07]  /*7cb0*/  FFMA R12, R5, UR4, R12 ;  /* 0x00000004050c7c23 */ /* 0x001fce000800000c */
.L_x_324:
[----:B------:R-:W-:Y:S05]  /*7cc0*/  BSYNC.RECONVERGENT B0 ;  /* 0x0000000000007941 */ /* 0x000fea0003800200 */
.L_x_322:
        /* <DEDUP_REMOVED lines=13> */
.L_x_326:
[----:B------:R-:W0:Y:S01]  /*7da0*/  LDS R5, [R6+0x274] ;  /* 0x0002740006057984 */ /* 0x000e220000000800 */
[----:B------:R-:W0:Y:S02]  /*7db0*/  LDCU UR4, c[0x3][0x1c0] ;  /* 0x00c03800ff0477ac */ /* 0x000e240008000800 */
[----:B0-----:R-:W-:-:S07]  /*7dc0*/  FFMA R12, R5, UR4, R12 ;  /* 0x00000004050c7c23 */ /* 0x001fce000800000c */
.L_x_327:
[----:B------:R-:W-:Y:S05]  /*7dd0*/  BSYNC.RECONVERGENT B0 ;  /* 0x0000000000007941 */ /* 0x000fea0003800200 */
.L_x_325:
        /* <DEDUP_REMOVED lines=13> */
.L_x_329:
[----:B------:R-:W0:Y:S01]  /*7eb0*/  LDS R5, [R6+0x278] ;  /* 0x0002780006057984 */ /* 0x000e220000000800 */
[----:B------:R-:W0:Y:S02]  /*7ec0*/  LDCU UR4, c[0x3][0x1c4] ;  /* 0x00c03880ff0477ac */ /* 0x000e240008000800 */
[----:B0-----:R-:W-:-:S07]  /*7ed0*/  FFMA R12, R5, UR4, R12 ;  /* 0x00000004050c7c23 */ /* 0x001fce000800000c */
.L_x_330:
[----:B------:R-:W-:Y:S05]  /*7ee0*/  BSYNC.RECONVERGENT B0 ;  /* 0x0000000000007941 */ /* 0x000fea0003800200 */
.L_x_328:
        /* <DEDUP_REMOVED lines=12> */
.L_x_332:
[----:B------:R-:W0:Y:S01]  /*7fb0*/  LDS R5, [R6+0x27c] ;  /* 0x00027c0006057984 */ /* 0x000e220000000800 */
[----:B------:R-:W0:Y:S02]  /*7fc0*/  LDCU UR4, c[0x3][0x1c8] ;  /* 0x00c03900ff0477ac */ /* 0x000e240008000800 */
[----:B0-----:R-:W-:-:S07]  /*7fd0*/  FFMA R12, R5, UR4, R12 ;  /* 0x00000004050c7c23 */ /* 0x001fce000800000c */
.L_x_333:
[----:B------:R-:W-:Y:S05]  /*7fe0*/  BSYNC.RECONVERGENT B0 ;  /* 0x0000000000007941 */ /* 0x000fea0003800200 */
.L_x_331:
        /* <DEDUP_REMOVED lines=14> */
.L_x_335:
[----:B------:R-:W0:Y:S01]  /*80d0*/  LDS R5, [R6+0x280] ;  /* 0x0002800006057984 */ /* 0x000e220000000800 */
[----:B------:R-:W0:Y:S02]  /*80e0*/  LDCU UR4, c[0x3][0x1cc] ;  /* 0x00c03980ff0477ac */ /* 0x000e240008000800 */
[----:B0-----:R-:W-:-:S07]  /*80f0*/  FFMA R12, R5, UR4, R12 ;  /* 0x00000004050c7c23 */ /* 0x001fce000800000c */
.L_x_336:
[----:B------:R-:W-:Y:S05]  /*8100*/  BSYNC.RECONVERGENT B0 ;  /* 0x0000000000007941 */ /* 0x000fea0003800200 */
.L_x_334:
        /* <DEDUP_REMOVED lines=13> */
.L_x_338:
[----:B------:R-:W0:Y:S01]  /*81e0*/  LDS R5, [R6+0x284] ;  /* 0x0002840006057984 */ /* 0x000e220000000800 */
[----:B------:R-:W0:Y:S02]  /*81f0*/  LDCU UR4, c[0x3][0x1d0] ;  /* 0x00c03a00ff0477ac */ /* 0x000e240008000800 */
[----:B0-----:R-:W-:-:S07]  /*8200*/  FFMA R12, R5, UR4, R12 ;  /* 0x00000004050c7c23 */ /* 0x001fce000800000c */
.L_x_339:
[----:B------:R-:W-:Y:S05]  /*8210*/  BSYNC.RECONVERGENT B0 ;  /* 0x0000000000007941 */ /* 0x000fea0003800200 */
.L_x_337:
        /* <DEDUP_REMOVED lines=12> */
.L_x_341:
[----:B------:R-:W0:Y:S01]  /*82e0*/  LDS R5, [R6+0x288] ;  /* 0x0002880006057984 */ /* 0x000e220000000800 */
[----:B------:R-:W0:Y:S02]  /*82f0*/  LDCU UR4, c[0x3][0x1d4] ;  /* 0x00c03a80ff0477ac */ /* 0x000e240008000800 */
[----:B0-----:R-:W-:-:S07]  /*8300*/  FFMA R12, R5, UR4, R12 ;  /* 0x00000004050c7c23 */ /* 0x001fce000800000c */
.L_x_342:
[----:B------:R-:W-:Y:S05]  /*8310*/  BSYNC.RECONVERGENT B0 ;  /* 0x0000000000007941 */ /* 0x000fea0003800200 */
.L_x_340:
        /* <DEDUP_REMOVED lines=12> */
.L_x_344:
[----:B------:R-:W0:Y:S01]  /*83e0*/  LDS R5, [R6+0x28c] ;  /* 0x00028c0006057984 */ /* 0x000e220000000800 */
[----:B------:R-:W0:Y:S02]  /*83f0*/  LDCU UR4, c[0x3][0x1d8] ;  /* 0x00c03b00ff0477ac */ /* 0x000e240008000800 */
[----:B0-----:R-:W-:-:S07]  /*8400*/  FFMA R12, R5, UR4, R12 ;  /* 0x00000004050c7c23 */ /* 0x001fce000800000c */
.L_x_345:
[----:B------:R-:W-:Y:S05]  /*8410*/  BSYNC.RECONVERGENT B0 ;  /* 0x0000000000007941 */ /* 0x000fea0003800200 */
.L_x_343:
        /* <DEDUP_REMOVED lines=12> */
.L_x_347:
[----:B------:R-:W0:Y:S01]  /*84e0*/  LDS R5, [R6+0x290] ;  /* 0x0002900006057984 */ /* 0x000e220000000800 */
[----:B------:R-:W0:Y:S02]  /*84f0*/  LDCU UR4, c[0x3][0x1dc] ;  /* 0x00c03b80ff0477ac */ /* 0x000e240008000800 */
[----:B0-----:R-:W-:-:S07]  /*8500*/  FFMA R12, R5, UR4, R12 ;  /* 0x00000004050c7c23 */ /* 0x001fce000800000c */
.L_x_348:
[----:B------:R-:W-:Y:S05]  /*8510*/  BSYNC.RECONVERGENT B0 ;  /* 0x0000000000007941 */ /* 0x000fea0003800200 */
.L_x_346:
        /* <DEDUP_REMOVED lines=12> */
.L_x_350:
[----:B------:R-:W0:Y:S01]  /*85e0*/  LDS R3, [R6+0x294] ;  /* 0x0002940006037984 */ /* 0x000e220000000800 */
[----:B------:R-:W0:Y:S02]  /*85f0*/  LDCU UR4, c[0x3][0x1e0] ;  /* 0x00c03c00ff0477ac */ /* 0x000e240008000800 */
[----:B0-----:R-:W-:-:S07]  /*8600*/  FFMA R12, R3, UR4, R12 ;  /* 0x00000004030c7c23 */ /* 0x001fce000800000c */
.L_x_351:
[----:B------:R-:W-:Y:S05]  /*8610*/  BSYNC.RECONVERGENT B0 ;  /* 0x0000000000007941 */ /* 0x000fea0003800200 */
.L_x_349:
[----:B------:R-:W-:Y:S05]  /*8620*/  @P0 EXIT ;  /* 0x000000000000094d */ /* 0x000fea0003800000 */
[----:B------:R-:W0:Y:S01]  /*8630*/  LDC.64 R2, c[0x0][0x388] ;  /* 0x0000e200ff027b82 */ /* 0x000e220000000a00 */
[----:B------:R-:W-:-:S04]  /*8640*/  IMAD R9, R8, UR7, R9 ;  /* 0x0000000708097c24 */ /* 0x000fc8000f8e0209 */
[----:B0-----:R-:W-:-:S05]  /*8650*/  IMAD.WIDE R2, R9, 0x4, R2 ;  /* 0x0000000409027825 */ /* 0x001fca00078e0202 */
[----:B------:R-:W-:Y:S01]  /*8660*/  STG.E desc[UR8][R2.64], R12 ;  /* 0x0000000c02007986 */ /* 0x000fe2000c101908 */
[----:B------:R-:W-:Y:S05]  /*8670*/  EXIT ;  /* 0x000000000000794d */ /* 0x000fea0003800000 */
.L_x_352:
[----:B------:R-:W-:-:S00]  /*8680*/  BRA `(.L_x_352) ;  /* 0xfffffffc00fc7947 */ /* 0x000fc0000383ffff */
[----:B------:R-:W-:-:S00]  /*8690*/  NOP ;  /* 0x0000000000007918 */ /* 0x000fc00000000000 */
        /* <DEDUP_REMOVED lines=14> */
.L_x_363:


//--------------------- .text._Z19conv2D_constant_memPfS_ii --------------------------
	.section	.text._Z19conv2D_constant_memPfS_ii,"ax",@progbits
	.align	128
        .global         _Z19conv2D_constant_memPfS_ii
        .type           _Z19conv2D_constant_memPfS_ii,@function
        .size           _Z19conv2D_constant_memPfS_ii,(.L_x_364 - _Z19conv2D_constant_memPfS_ii)
        .other          _Z19conv2D_constant_memPfS_ii,@"STO_CUDA_ENTRY STV_DEFAULT"
_Z19conv2D_constant_memPfS_ii:
.text._Z19conv2D_constant_memPfS_ii:
[----:B------:R-:W-:Y:S01]  /*0000*/  LDC R1, c[0x0][0x37c] ;  /* 0x0000df00ff017b82 */ /* 0x000fe20000000800 */
[----:B------:R-:W0:Y:S07]  /*0010*/  S2R R0, SR_TID.Y ;  /* 0x0000000000007919 */ /* 0x000e2e0000002200 */
[----:B------:R-:W0:Y:S01]  /*0020*/  S2UR UR4, SR_CTAID.Y ;  /* 0x00000000000479c3 */ /* 0x000e220000002600 */
[----:B------:R-:W1:Y:S01]  /*0030*/  LDCU.64 UR6, c[0x0][0x390] ;  /* 0x00007200ff0677ac */ /* 0x000e620008000a00 */
[----:B------:R-:W2:Y:S01]  /*0040*/  S2R R3, SR_TID.X ;  /* 0x0000000000037919 */ /* 0x000ea20000002100 */
[----:B------:R-:W3:Y:S05]  /*0050*/  LDCU.64 UR8, c[0x0][0x380] ;  /* 0x00007000ff0877ac */ /* 0x000eea0008000a00 */
[----:B------:R-:W0:Y:S08]  /*0060*/  LDC R23, c[0x0][0x364] ;  /* 0x0000d900ff177b82 */ /* 0x000e300000000800 */
[----:B------:R-:W2:Y:S08]  /*0070*/  S2UR UR5, SR_CTAID.X ;  /* 0x00000000000579c3 */ /* 0x000eb00000002500 */
[----:B------:R-:W2:Y:S01]  /*0080*/  LDC R24, c[0x0][0x360] ;  /* 0x0000d800ff187b82 */ /* 0x000ea20000000800 */
[----:B0-----:R-:W-:-:S04]  /*0090*/  IMAD R23, R23, UR4, R0 ;  /* 0x0000000417177c24 */ /* 0x001fc8000f8e0200 */
[----:B------:R-:W-:-:S05]  /*00a0*/  VIADD R31, R23, 0xfffffffb ;  /* 0xfffffffb171f7836 */ /* 0x000fca0000000000 */
[----:B-1----:R-:W-:-:S04]  /*00b0*/  ISETP.GE.AND P5, PT, R31, UR6, PT ;  /* 0x000000061f007c0c */ /* 0x002fc8000bfa6270 */
[C---:B------:R-:W-:Y:S01]  /*00c0*/  ISETP.GT.AND P5, PT, R31.reuse, -0x1, !P5 ;  /* 0xffffffff1f00780c */ /* 0x040fe20006fa4270 */
[----:B------:R-:W-:Y:S02]  /*00d0*/  IMAD R31, R31, UR7, RZ ;  /* 0x000000071f1f7c24 */ /* 0x000fe4000f8e02ff */
[----:B--2---:R-:W-:Y:S01]  /*00e0*/  IMAD R24, R24, UR5, R3 ;  /* 0x0000000518187c24 */ /* 0x004fe2000f8e0203 */
[----:B------:R-:W0:Y:S03]  /*00f0*/  LDCU.64 UR4, c[0x0][0x358] ;  /* 0x00006b00ff0477ac */ /* 0x000e260008000a00 */
[C---:B------:R-:W-:Y:S01]  /*0100*/  VIADD R0, R24.reuse, 0xfffffffb ;  /* 0xfffffffb18007836 */ /* 0x040fe20000000000 */
[----:B------:R-:W-:Y:S01]  /*0110*/  SHF.R.S32.HI R20, RZ, 0x1f, R24 ;  /* 0x0000001fff147819 */ /* 0x000fe20000011418 */
[----:B------:R-:W-:-:S03]  /*0120*/  VIADD R2, R24, 0xfffffffc ;  /* 0xfffffffc18027836 */ /* 0x000fc60000000000 */
[----:B------:R-:W-:Y:S02]  /*0130*/  ISETP.GE.AND P0, PT, R0, UR7, PT ;  /* 0x0000000700007c0c */ /* 0x000fe4000bf06270 */
[C---:B------:R-:W-:Y:S02]  /*0140*/  IADD3 R0, P1, PT, R24.reuse, R31, RZ ;  /* 0x0000001f18007210 */ /* 0x040fe40007f3e0ff */
[----:B------:R-:W-:Y:S02]  /*0150*/  ISETP.GT.AND P0, PT, R24, 0x4, !P0 ;  /* 0x000000041800780c */ /* 0x000fe40004704270 */
[----:B------:R-:W-:Y:S02]  /*0160*/  ISETP.GE.AND P4, PT, R2, UR7, PT ;  /* 0x0000000702007c0c */ /* 0x000fe4000bf86270 */
[----:B------:R-:W-:Y:S02]  /*0170*/  PLOP3.LUT P6, PT, P5, P0, PT, 0x80, 0x8 ;  /* 0x000000000008781c */ /* 0x000fe40002fc1070 */
[----:B------:R-:W-:-:S02]  /*0180*/  LEA.HI.X.SX32 R3, R31, R20, 0x1, P1 ;  /* 0x000000141f037211 */ /* 0x000fc400008f0eff */
[----:B---3--:R-:W-:Y:S02]  /*0190*/  LEA R18, P1, R0, UR8, 0x2 ;  /* 0x0000000800127c11 */ /* 0x008fe4000f8210ff */
[----:B------:R-:W-:Y:S02]  /*01a0*/  ISETP.GT.AND P4, PT, R24, 0x3, !P4 ;  /* 0x000000031800780c */ /* 0x000fe40006784270 */
[----:B------:R-:W-:Y:S02]  /*01b0*/  LEA.HI.X R19, R0, UR9, R3, 0x2, P1 ;  /* 0x0000000900137c11 */ /* 0x000fe400088f1403 */
[----:B------:R-:W-:-:S03]  /*01c0*/  PLOP3.LUT P1, PT, P5, P4, PT, 0x80, 0x8 ;  /* 0x000000000008781c */ /* 0x000fc60002f29070 */
[----:B0-----:R-:W2:Y:S01]  /*01d0*/  @P6 LDG.E R0, desc[UR4][R18.64+-0x14] ;  /* 0xffffec0412006981 */ /* 0x001ea2000c1e1900 */
[----:B------:R-:W2:Y:S09]  /*01e0*/  @P6 LDC R5, c[0x3][RZ] ;  /* 0x00c00000ff056b82 */ /* 0x000eb20000000800 */
[----:B------:R-:W3:Y:S01]  /*01f0*/  @P1 LDG.E R3, desc[UR4][R18.64+-0x10] ;  /* 0xfffff00412031981 */ /* 0x000ee2000c1e1900 */
[----:B------:R-:W3:Y:S01]  /*0200*/  @P1 LDC R4, c[0x3][0x4] ;  /* 0x00c00100ff041b82 */ /* 0x000ee20000000800 */
[----:B------:R-:W-:-:S02]  /*0210*/  VIADD R2, R24, 0xfffffffd ;  /* 0xfffffffd18027836 */ /* 0x000fc40000000000 */
[----:B------:R-:W-:-:S03]  /*0220*/  IMAD.MOV.U32 R22, RZ, RZ, RZ ;  /* 0x000000ffff167224 */ /* 0x000fc600078e00ff */
[----:B------:R-:W-:Y:S01]  /*0230*/  ISETP.GE.AND P3, PT, R2, UR7, PT ;  /* 0x0000000702007c0c */ /* 0x000fe2000bf66270 */
[----:B------:R-:W-:-:S03]  /*0240*/  VIADD R2, R24, 0xfffffffe ;  /* 0xfffffffe18027836 */ /* 0x000fc60000000000 */
[----:B------:R-:W-:Y:S02]  /*0250*/  ISETP.GT.AND P3, PT, R24, 0x2, !P3 ;  /* 0x000000021800780c */ /* 0x000fe40005f64270 */
[----:B------:R-:W-:-:S04]  /*0260*/  ISETP.GE.AND P2, PT, R2, UR7, PT ;  /* 0x0000000702007c0c */ /* 0x000fc8000bf46270 */
[----:B------:R-:W-:Y:S01]  /*0270*/  ISETP.GT.AND P2, PT, R24, 0x1, !P2 ;  /* 0x000000011800780c */ /* 0x000fe20005744270 */
[----:B--2---:R-:W-:Y:S01]  /*0280*/  @P6 FFMA R22, R0, R5, RZ ;  /* 0x0000000500166223 */ /* 0x004fe200000000ff */
[----:B------:R-:W-:-:S03]  /*0290*/  PLOP3.LUT P6, PT, P5, P3, PT, 0x80, 0x8 ;  /* 0x000000000008781c */ /* 0x000fc60002fc7070 */
[----:B---3--:R-:W-:Y:S01]  /*02a0*/  @P1 FFMA R22, R3, R4, R22 ;  /* 0x0000000403161223 */ /* 0x008fe20000000016 */
[----:B------:R-:W-:-:S09]  /*02b0*/  PLOP3.LUT P1, PT, P5, P2, PT, 0x80, 0x8 ;  /* 0x000000000008781c */ /* 0x000fd20002f25070 */
[----:B------:R-:W2:Y:S01]  /*02c0*/  @P6 LDG.E R3, desc[UR4][R18.64+-0xc] ;  /* 0xfffff40412036981 */ /* 0x000ea2000c1e1900 */
[----:B------:R-:W2:Y:S03]  /*02d0*/  @P6 LDC R0, c[0x3][0x8] ;  /* 0x00c00200ff006b82 */ /* 0x000ea60000000800 */
[----:B------:R-:W3:Y:S05]  /*02e0*/  @P1 LDG.E R5, desc[UR4][R18.64+-0x8] ;  /* 0xfffff80412051981 */ /* 0x000eea000c1e1900 */
[----:B------:R-:W3:Y:S01]  /*02f0*/  @P1 LDC R2, c[0x3][0xc] ;  /* 0x00c00300ff021b82 */ /* 0x000ee20000000800 */
[----:B--2---:R-:W-:Y:S01]  /*0300*/  @P6 FFMA R22, R3, R0, R22 ;  /* 0x0000000003166223 */ /* 0x004fe20000000016 */
[----:B------:R-:W-:-:S04]  /*0310*/  ISETP.GT.AND P6, PT, R24, UR7, PT ;  /* 0x0000000718007c0c */ /* 0x000fc8000bfc4270 */
[----:B------:R-:W-:-:S04]  /*0320*/  ISETP.GT.AND P6, PT, R24, RZ, !P6 ;  /* 0x000000ff1800720c */ /* 0x000fc800077c4270 */
[----:B------:R-:W-:Y:S01]  /*0330*/  P2R R29, PR, RZ, 0x40 ;  /* 0x00000040ff1d7803 */ /* 0x000fe20000000000 */
[----:B---3--:R-:W-:Y:S01]  /*0340*/  @P1 FFMA R22, R5, R2, R22 ;  /* 0x0000000205161223 */ /* 0x008fe20000000016 */
[----:B------:R-:W-:-:S13]  /*0350*/  PLOP3.LUT P1, PT, P5, P6, PT, 0x80, 0x8 ;  /* 0x000000000008781c */ /* 0x000fda0002f2d070 */
[----:B------:R-:W2:Y:S01]  /*0360*/  @P1 LDG.E R3, desc[UR4][R18.64+-0x4] ;  /* 0xfffffc0412031981 */ /* 0x000ea2000c1e1900 */
[----:B------:R-:W2:Y:S01]  /*0370*/  @P1 LDC R0, c[0x3][0x10] ;  /* 0x00c00400ff001b82 */ /* 0x000ea20000000800 */
[----:B------:R-:W-:Y:S02]  /*0380*/  VIADD R5, R31, UR7 ;  /* 0x000000071f057c36 */ /* 0x000fe40008000000 */
[C---:B------:R-:W-:Y:S02]  /*0390*/  IMAD.IADD R31, R24.reuse, 0x1, R31 ;  /* 0x00000001181f7824 */ /* 0x040fe400078e021f */
[----:B--2---:R-:W-:Y:S01]  /*03a0*/  @P1 FFMA R22, R3, R0, R22 ;  /* 0x0000000003161223 */ /* 0x004fe20000000016 */
[----:B------:R-:W-:-:S04]  /*03b0*/  IADD3 R0, P1, PT, R24, R5, RZ ;  /* 0x0000000518007210 */ /* 0x000fc80007f3e0ff */
[C---:B------:R-:W-:Y:S01]  /*03c0*/  LEA.HI.X.SX32 R3, R5.reuse, R20, 0x1, P1 ;  /* 0x0000001405037211 */ /* 0x040fe200008f0eff */
[----:B------:R-:W-:Y:S01]  /*03d0*/  VIADD R5, R5, UR7 ;  /* 0x0000000705057c36 */ /* 0x000fe20008000000 */
[----:B------:R-:W-:-:S04]  /*03e0*/  LEA R16, P1, R0, UR8, 0x2 ;  /* 0x0000000800107c11 */ /* 0x000fc8000f8210ff */
[----:B------:R-:W-:Y:S02]  /*03f0*/  LEA.HI.X R17, R0, UR9, R3, 0x2, P1 ;  /* 0x0000000900117c11 */ /* 0x000fe400088f1403 */
        /* <DEDUP_REMOVED lines=18> */
[----:B------:R-:W-:-:S03]  /*0520*/  LEA R8, P1, R0, UR8, 0x2 ;  /* 0x0000000800087c11 */ /* 0x000fc6000f8210ff */
[----:B------:R-:W-:Y:S01]  /*0530*/  VIADD R15, R5, UR7 ;  /* 0x00000007050f7c36 */ /* 0x000fe20008000000 */
[----:B------:R-:W-:Y:S02]  /*0540*/  LEA.HI.X R9, R0, UR9, R7, 0x2, P1 ;  /* 0x0000000900097c11 */ /* 0x000fe400088f1407 */
[----:B------:R-:W-:-:S04]  /*0550*/  IADD3 R0, P1, PT, R24, R5, RZ ;  /* 0x0000000518007210 */ /* 0x000fc80007f3e0ff */
[----:B------:R-:W-:Y:S02]  /*0560*/  LEA.HI.X.SX32 R7, R5, R20, 0x1, P1 ;  /* 0x0000001405077211 */ /* 0x000fe400008f0eff */
[----:B------:R-:W-:-:S04]  /*0570*/  LEA R6, P1, R0, UR8, 0x2 ;  /* 0x0000000800067c11 */ /* 0x000fc8000f8210ff */
[----:B------:R-:W-:Y:S02]  /*0580*/  LEA.HI.X R7, R0, UR9, R7, 0x2, P1 ;  /* 0x0000000900077c11 */ /* 0x000fe400088f1407 */
[----:B------:R-:W-:-:S04]  /*0590*/  IADD3 R0, P1, PT, R24, R15, RZ ;  /* 0x0000000f18007210 */ /* 0x000fc80007f3e0ff */
[----:B------:R-:W-:Y:S02]  /*05a0*/  LEA.HI.X.SX32 R5, R15, R20, 0x1, P1 ;  /* 0x000000140f057211 */ /* 0x000fe400008f0eff */
[----:B------:R-:W-:-:S04]  /*05b0*/  LEA R4, P1, R0, UR8, 0x2 ;  /* 0x0000000800047c11 */ /* 0x000fc8000f8210ff */
[----:B------:R-:W-:Y:S02]  /*05c0*/  LEA.HI.X R5, R0, UR9, R5, 0x2, P1 ;  /* 0x0000000900057c11 */ /* 0x000fe400088f1405 */
[----:B------:R-:W-:-:S04]  /*05d0*/  ISETP.GE.AND P1, PT, R24, UR7, PT ;  /* 0x0000000718007c0c */ /* 0x000fc8000bf26270 */
[----:B------:R-:W-:-:S04]  /*05e0*/  ISETP.GT.AND P1, PT, R24, -0x1, !P1 ;  /* 0xffffffff1800780c */ /* 0x000fc80004f24270 */
[----:B------:R-:W-:-:S13]  /*05f0*/  PLOP3.LUT P6, PT, P5, P1, PT, 0x80, 0x8 ;  /* 0x000000000008781c */ /* 0x000fda0002fc3070 */
[----:B------:R-:W0:Y:S08]  /*0600*/  @P6 LDC.64 R26, c[0x0][0x380] ;  /* 0x0000e000ff1a6b82 */ /* 0x000e300000000a00 */
[----:B------:R-:W1:Y:S01]  /*0610*/  @P6 LDC R0, c[0x3][0x14] ;  /* 0x00c00500ff006b82 */ /* 0x000e620000000800 */
[----:B0-----:R-:W-:-:S06]  /*0620*/  @P6 IMAD.WIDE R26, R31, 0x4, R26 ;  /* 0x000000041f1a6825 */ /* 0x001fcc00078e021a */
[----:B------:R-:W1:Y:S02]  /*0630*/  @P6 LDG.E R27, desc[UR4][R26.64] ;  /* 0x000000041a1b6981 */ /* 0x000e64000c1e1900 */
[----:B-1----:R-:W-:Y:S01]  /*0640*/  @P6 FFMA R22, R27, R0, R22 ;  /* 0x000000001b166223 */ /* 0x002fe20000000016 */
[----:B------:R-:W-:-:S05]  /*0650*/  VIADD R0, R24, 0x1 ;  /* 0x0000000118007836 */ /* 0x000fca0000000000 */
[----:B------:R-:W-:-:S04]  /*0660*/  ISETP.GE.AND P6, PT, R0, UR7, PT ;  /* 0x0000000700007c0c */ /* 0x000fc8000bfc6270 */
[----:B------:R-:W-:-:S04]  /*0670*/  ISETP.GT.AND P6, PT, R24, -0x2, !P6 ;  /* 0xfffffffe1800780c */ /* 0x000fc800077c4270 */
[----:B------:R-:W-:Y:S02]  /*0680*/  P2R R27, PR, RZ, 0x40 ;  /* 0x00000040ff1b7803 */ /* 0x000fe40000000000 */
[----:B------:R-:W-:-:S13]  /*0690*/  PLOP3.LUT P6, PT, P5, P6, PT, 0x80, 0x8 ;  /* 0x000000000008781c */ /* 0x000fda0002fcd070 */
[----:B------:R-:W2:Y:S01]  /*06a0*/  @P6 LDG.E R21, desc[UR4][R18.64+0x4] ;  /* 0x0000040412156981 */ /* 0x000ea2000c1e1900 */
[----:B------:R-:W2:Y:S02]  /*06b0*/  @P6 LDC R0, c[0x3][0x18] ;  /* 0x00c00600ff006b82 */ /* 0x000ea40000000800 */
[----:B--2---:R-:W-:Y:S01]  /*06c0*/  @P6 FFMA R22, R21, R0, R22 ;  /* 0x0000000015166223 */ /* 0x004fe20000000016 */
        /* <DEDUP_REMOVED lines=24> */
[----:B------:R-:W-:-:S05]  /*0850*/  VIADD R21, R15, UR7 ;  /* 0x000000070f157c36 */ /* 0x000fca0008000000 */
[----:B------:R-:W-:-:S04]  /*0860*/  IADD3 R0, P6, PT, R24, R21, RZ ;  /* 0x0000001518007210 */ /* 0x000fc80007fde0ff */
[----:B------:R-:W-:Y:S02]  /*0870*/  LEA.HI.X.SX32 R15, R21, R20, 0x1, P6 ;  /* 0x00000014150f7211 */ /* 0x000fe400030f0eff */
[----:B------:R-:W-:-:S04]  /*0880*/  LEA R14, P6, R0, UR8, 0x2 ;  /* 0x00000008000e7c11 */ /* 0x000fc8000f8c10ff */
[----:B------:R-:W-:Y:S01]  /*0890*/  LEA.HI.X R15, R0, UR9, R15, 0x2, P6 ;  /* 0x00000009000f7c11 */ /* 0x000fe2000b0f140f */
[----:B------:R-:W-:-:S05]  /*08a0*/  VIADD R0, R24, 0x5 ;  /* 0x0000000518007836 */ /* 0x000fca0000000000 */
[----:B------:R-:W-:-:S04]  /*08b0*/  ISETP.GE.AND P6, PT, R0, UR7, PT ;  /* 0x0000000700007c0c */ /* 0x000fc8000bfc6270 */
[----:B------:R-:W-:-:S04]  /*08c0*/  ISETP.GT.AND P6, PT, R24, -0x6, !P6 ;  /* 0xfffffffa1800780c */ /* 0x000fc800077c4270 */
[----:B------:R-:W-:Y:S02]  /*08d0*/  PLOP3.LUT P5, PT, P5, P6, PT, 0x80, 0x8 ;  /* 0x000000000008781c */ /* 0x000fe40002fad070 */
[----:B------:R-:W-:-:S11]  /*08e0*/  P2R R0, PR, RZ, 0x40 ;  /* 0x00000040ff007803 */ /* 0x000fd60000000000 */
[----:B------:R-:W2:Y:S01]  /*08f0*/  @P5 LDG.E R19, desc[UR4][R18.64+0x14] ;  /* 0x0000140412135981 */ /* 0x000ea2000c1e1900 */
[----:B------:R-:W2:Y:S02]  /*0900*/  @P5 LDC R30, c[0x3][0x28] ;  /* 0x00c00a00ff1e5b82 */ /* 0x000ea40000000800 */
[----:B--2---:R-:W-:Y:S01]  /*0910*/  @P5 FFMA R22, R19, R30, R22 ;  /* 0x0000001e13165223 */ /* 0x004fe20000000016 */
[----:B------:R-:W-:-:S05]  /*0920*/  VIADD R30, R23, 0xfffffffc ;  /* 0xfffffffc171e7836 */ /* 0x000fca0000000000 */
[----:B------:R-:W-:-:S04]  /*0930*/  ISETP.GE.AND P5, PT, R30, UR6, PT ;  /* 0x000000061e007c0c */ /* 0x000fc8000bfa6270 */
[----:B------:R-:W-:-:S04]  /*0940*/  ISETP.GT.AND P5, PT, R30, -0x1, !P5 ;  /* 0xffffffff1e00780c */ /* 0x000fc80006fa4270 */
[----:B------:R-:W-:-:S13]  /*0950*/  PLOP3.LUT P6, PT, P5, P0, PT, 0x80, 0x8 ;  /* 0x000000000008781c */ /* 0x000fda0002fc1070 */
[----:B------:R-:W2:Y:S01]  /*0960*/  @P6 LDG.E R33, desc[UR4][R16.64+-0x14] ;  /* 0xffffec0410216981 */ /* 0x000ea2000c1e1900 */
[----:B------:R-:W2:Y:S02]  /*0970*/  @P6 LDC R30, c[0x3][0x2c] ;  /* 0x00c00b00ff1e6b82 */ /* 0x000ea40000000800 */
[----:B--2---:R-:W-:Y:S01]  /*0980*/  @P6 FFMA R22, R33, R30, R22 ;  /* 0x0000001e21166223 */ /* 0x004fe20000000016 */
        /* <DEDUP_REMOVED lines=12> */
[----:B------:R-:W-:-:S04]  /*0a50*/  ISETP.NE.AND P6, PT, R29, RZ, PT ;  /* 0x000000ff1d00720c */ /* 0x000fc80003fc5270 */
[----:B------:R-:W-:-:S13]  /*0a60*/  PLOP3.LUT P6, PT, P5, P6, PT, 0x80, 0x8 ;  /* 0x000000000008781c */ /* 0x000fda0002fcd070 */
[----:B------:R-:W2:Y:S01]  /*0a70*/  @P6 LDG.E R19, desc[UR4][R16.64+-0x4] ;  /* 0xfffffc0410136981 */ /* 0x000ea2000c1e1900 */
[----:B------:R-:W2:Y:S01]  /*0a80*/  @P6 LDC R18, c[0x3][0x3c] ;  /* 0x00c00f00ff126b82 */ /* 0x000ea20000000800 */
[----:B------:R-:W-:Y:S02]  /*0a90*/  VIADD R31, R31, UR7 ;  /* 0x000000071f1f7c36 */ /* 0x000fe40008000000 */
[----:B--2---:R-:W-:Y:S01]  /*0aa0*/  @P6 FFMA R22, R19, R18, R22 ;  /* 0x0000001213166223 */ /* 0x004fe20000000016 */
[----:B------:R-:W-:-:S13]  /*0ab0*/  PLOP3.LUT P6, PT, P5, P1, PT, 0x80, 0x8 ;  /* 0x000000000008781c */ /* 0x000fda0002fc3070 */
[----:B------:R-:W0:Y:S08]  /*0ac0*/  @P6 LDC.64 R18, c[0x0][0x380] ;  /* 0x0000e000ff126b82 */ /* 0x000e300000000a00 */
[----:B------:R-:W1:Y:S01]  /*0ad0*/  @P6 LDC R30, c[0x3][0x40] ;  /* 0x00c01000ff1e6b82 */ /* 0x000e620000000800 */
[----:B0-----:R-:W-:-:S06]  /*0ae0*/  @P6 IMAD.WIDE R18, R31, 0x4, R18 ;  /* 0x000000041f126825 */ /* 0x001fcc00078e0212 */
[----:B------:R-:W1:Y:S02]  /*0af0*/  @P6 LDG.E R19, desc[UR4][R18.64] ;  /* 0x0000000412136981 */ /* 0x000e64000c1e1900 */
[----:B-1----:R-:W-:Y:S01]  /*0b00*/  @P6 FFMA R22, R19, R30, R22 ;  /* 0x0000001e13166223 */ /* 0x002fe20000000016 */
[----:B------:R-:W-:-:S04]  /*0b10*/  ISETP.NE.AND P6, PT, R27, RZ, PT ;  /* 0x000000ff1b00720c */ /* 0x000fc80003fc5270 */
[----:B------:R-:W-:-:S13]  /*0b20*/  PLOP3.LUT P6, PT, P5, P6, PT, 0x80, 0x8 ;  /* 0x000000000008781c */ /* 0x000fda0002fcd070 */
[----:B------:R-:W2:Y:S01]  /*0b30*/  @P6 LDG.E R33, desc[UR4][R16.64+0x4] ;  /* 0x0000040410216981 */ /* 0x000ea2000c1e1900 */
[----:B------:R-:W2:Y:S02]  /*0b40*/  @P6 LDC R30, c[0x3][0x44] ;  /* 0x00c01100ff1e6b82 */ /* 0x000ea40000000800 */
[----:B--2---:R-:W-:Y:S01]  /*0b50*/  @P6 FFMA R22, R33, R30, R22 ;  /* 0x0000001e21166223 */ /* 0x004fe20000000016 */
        /* <DEDUP_REMOVED lines=15> */
[----:B--2---:R-:W-:-:S03]  /*0c50*/  @P6 FFMA R22, R19, R18, R22 ;  /* 0x0000001213166223 */ /* 0x004fc60000000016 */
[----:B------:R-:W-:-:S04]  /*0c60*/  IADD3 R19, P6, PT, R24, R21, RZ ;  /* 0x0000001518137210 */ /* 0x000fc80007fde0ff */
[C---:B------:R-:W-:Y:S01]  /*0c70*/  LEA.HI.X.SX32 R30, R21.reuse, R20, 0x1, P6 ;  /* 0x00000014151e7211 */ /* 0x040fe200030f0eff */
[----:B------:R-:W-:Y:S01]  /*0c80*/  VIADD R21, R21, UR7 ;  /* 0x0000000715157c36 */ /* 0x000fe20008000000 */
[----:B------:R-:W-:-:S04]  /*0c90*/  LEA R18, P6, R19, UR8, 0x2 ;  /* 0x0000000813127c11 */ /* 0x000fc8000f8c10ff */
[----:B------:R-:W-:Y:S02]  /*0ca0*/  LEA.HI.X R19, R19, UR9, R30, 0x2, P6 ;  /* 0x0000000913137c11 */ /* 0x000fe4000b0f141e */
[----:B------:R-:W-:-:S04]  /*0cb0*/  IADD3 R30, P6, PT, R24, R21, RZ ;  /* 0x00000015181e7210 */ /* 0x000fc80007fde0ff */
[----:B------:R-:W-:Y:S02]  /*0cc0*/  LEA.HI.X.SX32 R21, R21, R20, 0x1, P6 ;  /* 0x0000001415157211 */ /* 0x000fe400030f0eff */
[----:B------:R-:W-:-:S04]  /*0cd0*/  LEA R20, P6, R30, UR8, 0x2 ;  /* 0x000000081e147c11 */ /* 0x000fc8000f8c10ff */
[----:B------:R-:W-:Y:S02]  /*0ce0*/  LEA.HI.X R21, R30, UR9, R21, 0x2, P6 ;  /* 0x000000091e157c11 */ /* 0x000fe4000b0f1415 */
[----:B------:R-:W-:-:S04]  /*0cf0*/  ISETP.NE.AND P6, PT, R0, RZ, PT ;  /* 0x000000ff0000720c */ /* 0x000fc80003fc5270 */
[----:B------:R-:W-:-:S13]  /*0d00*/  PLOP3.LUT P5, PT, P5, P6, PT, 0x80, 0x8 ;  /* 0x000000000008781c */ /* 0x000fda0002fad070 */
        /* <DEDUP_REMOVED lines=393> */
[----:B------:R-:W-:Y:S01]  /*25a0*/  P2R R6, PR, RZ, 0x1 ;  /* 0x00000001ff067803 */ /* 0x000fe20000000000 */
[----:B--2---:R-:W-:Y:S01]  /*25b0*/  @P5 FFMA R22, R3, R2, R22 ;  /* 0x0000000203165223 */ /* 0x004fe20000000016 */
[----:B------:R-:W-:-:S05]  /*25c0*/  VIADD R2, R23, 0x4 ;  /* 0x0000000417027836 */ /* 0x000fca0000000000 */
[----:B------:R-:W-:-:S04]  /*25d0*/  ISETP.GE.AND P5, PT, R2, UR6, PT ;  /* 0x0000000602007c0c */ /* 0x000fc8000bfa6270 */
[----:B------:R-:W-:-:S04]  /*25e0*/  ISETP.GT.AND P5, PT, R2, -0x1, !P5 ;  /* 0xffffffff0200780c */ /* 0x000fc80006fa4270 */
[----:B------:R-:W-:Y:S01]  /*25f0*/  PLOP3.LUT P6, PT, P5, P0, PT, 0x80, 0x8 ;  /* 0x000000000008781c */ /* 0x000fe20002fc1070 */
[----:B------:R-:W-:Y:S01]  /*2600*/  VIADD R31, R31, UR7 ;  /* 0x000000071f1f7c36 */ /* 0x000fe20008000000 */
[----:B------:R-:W-:-:S11]  /*2610*/  ISETP.NE.AND P0, PT, R0, RZ, PT ;  /* 0x000000ff0000720c */ /* 0x000fd60003f05270 */
        /* <DEDUP_REMOVED lines=45> */
[----:B------:R-:W-:Y:S02]  /*28f0*/  PLOP3.LUT P5, PT, P5, P0, PT, 0x80, 0x8 ;  /* 0x000000000008781c */ /* 0x000fe40002fa1070 */
[----:B------:R-:W-:Y:S01]  /*2900*/  ISETP.NE.AND P0, PT, R6, RZ, PT ;  /* 0x000000ff0600720c */ /* 0x000fe20003f05270 */
[----:B--2---:R-:W-:Y:S01]  /*2910*/  @P6 FFMA R22, R3, R2, R22 ;  /* 0x0000000203166223 */ /* 0x004fe20000000016 */
[----:B------:R-:W-:-:S09]  /*2920*/  ISETP.NE.AND P6, PT, R29, RZ, PT ;  /* 0x000000ff1d00720c */ /* 0x000fd20003fc5270 */
        /* <DEDUP_REMOVED lines=8> */
[----:B------:R-:W2:Y:S01]  /*29b0*/  @P0 LDC R2, c[0x3][0x1b8] ;  /* 0x00c06e00ff020b82 */ /* 0x000ea20000000800 */
[----:B------:R-:W-:Y:S02]  /*29c0*/  PLOP3.LUT P4, PT, P5, P4, PT, 0x80, 0x8 ;  /* 0x000000000008781c */ /* 0x000fe40002f89070 */
[----:B------:R-:W-:Y:S01]  /*29d0*/  PLOP3.LUT P3, PT, P5, P3, PT, 0x80, 0x8 ;  /* 0x000000000008781c */ /* 0x000fe20002f67070 */
[----:B--2---:R-:W-:Y:S01]  /*29e0*/  @P0 FFMA R22, R3, R2, R22 ;  /* 0x0000000203160223 */ /* 0x004fe20000000016 */
[----:B------:R-:W-:-:S09]  /*29f0*/  PLOP3.LUT P2, PT, P5, P2, PT, 0x80, 0x8 ;  /* 0x000000000008781c */ /* 0x000fd20002f45070 */
[----:B------:R-:W2:Y:S01]  /*2a00*/  @P4 LDG.E R3, desc[UR4][R20.64+-0x10] ;  /* 0xfffff00414034981 */ /* 0x000ea2000c1e1900 */
[----:B------:R-:W2:Y:S01]  /*2a10*/  @P4 LDC R2, c[0x3][0x1bc] ;  /* 0x00c06f00ff024b82 */ /* 0x000ea20000000800 */
[----:B------:R-:W-:Y:S01]  /*2a20*/  ISETP.NE.AND P0, PT, R28, RZ, PT ;  /* 0x000000ff1c00720c */ /* 0x000fe20003f05270 */
[----:B--2---:R-:W-:Y:S02]  /*2a30*/  @P4 FFMA R22, R3, R2, R22 ;  /* 0x0000000203164223 */ /* 0x004fe40000000016 */
[----:B------:R-:W2:Y:S04]  /*2a40*/  @P3 LDG.E R3, desc[UR4][R20.64+-0xc] ;  /* 0xfffff40414033981 */ /* 0x000ea8000c1e1900 */
[----:B------:R-:W2:Y:S01]  /*2a50*/  @P3 LDC R2, c[0x3][0x1c0] ;  /* 0x00c07000ff023b82 */ /* 0x000ea20000000800 */
[----:B------:R-:W-:Y:S01]  /*2a60*/  PLOP3.LUT P4, PT, P5, P1, PT, 0x80, 0x8 ;  /* 0x000000000008781c */ /* 0x000fe20002f83070 */
[----:B--2---:R-:W-:-:S02]  /*2a70*/  @P3 FFMA R22, R3, R2, R22 ;  /* 0x0000000203163223 */ /* 0x004fc40000000016 */
[----:B------:R-:W2:Y:S04]  /*2a80*/  @P2 LDG.E R3, desc[UR4][R20.64+-0x8] ;  /* 0xfffff80414032981 */ /* 0x000ea8000c1e1900 */
[----:B------:R-:W2:Y:S01]  /*2a90*/  @P2 LDC R2, c[0x3][0x1c4] ;  /* 0x00c07100ff022b82 */ /* 0x000ea20000000800 */
[----:B------:R-:W-:Y:S02]  /*2aa0*/  ISETP.NE.AND P3, PT, R27, RZ, PT ;  /* 0x000000ff1b00720c */ /* 0x000fe40003f65270 */
[----:B------:R-:W-:Y:S02]  /*2ab0*/  ISETP.NE.AND P1, PT, R25, RZ, PT ;  /* 0x000000ff1900720c */ /* 0x000fe40003f25270 */
[----:B------:R-:W-:Y:S02]  /*2ac0*/  PLOP3.LUT P6, PT, P5, P6, PT, 0x80, 0x8 ;  /* 0x000000000008781c */ /* 0x000fe40002fcd070 */
[----:B------:R-:W-:-:S02]  /*2ad0*/  PLOP3.LUT P3, PT, P5, P3, PT, 0x80, 0x8 ;  /* 0x000000000008781c */ /* 0x000fc40002f67070 */
[----:B------:R-:W-:Y:S02]  /*2ae0*/  PLOP3.LUT P1, PT, P5, P1, PT, 0x80, 0x8 ;  /* 0x000000000008781c */ /* 0x000fe40002f23070 */
[----:B------:R-:W-:-:S07]  /*2af0*/  PLOP3.LUT P0, PT, P5, P0, PT, 0x80, 0x8 ;  /* 0x000000000008781c */ /* 0x000fce0002f01070 */
[----:B------:R-:W3:Y:S01]  /*2b00*/  @P6 LDG.E R5, desc[UR4][R20.64+-0x4] ;  /* 0xfffffc0414056981 */ /* 0x000ee2000c1e1900 */
[----:B------:R-:W-:Y:S01]  /*2b10*/  VIADD R31, R31, UR7 ;  /* 0x000000071f1f7c36 */ /* 0x000fe20008000000 */
[----:B------:R-:W0:Y:S02]  /*2b20*/  @P3 LDC R4, c[0x3][0x1d0] ;  /* 0x00c07400ff043b82 */ /* 0x000e240000000800 */
[----:B------:R1:W5:Y:S04]  /*2b30*/  @P3 LDG.E R9, desc[UR4][R20.64+0x4] ;  /* 0x0000040414093981 */ /* 0x000368000c1e1900 */
[----:B------:R1:W5:Y:S02]  /*2b40*/  @P1 LDG.E R13, desc[UR4][R20.64+0xc] ;  /* 0x00000c04140d1981 */ /* 0x000364000c1e1900 */
[----:B------:R-:W4:Y:S02]  /*2b50*/  @P1 LDC R6, c[0x3][0x1d8] ;  /* 0x00c07600ff061b82 */ /* 0x000f240000000800 */
[----:B------:R1:W5:Y:S06]  /*2b60*/  @P0 LDG.E R15, desc[UR4][R20.64+0x10] ;  /* 0x00001004140f0981 */ /* 0x00036c000c1e1900 */
[----:B------:R-:W0:Y:S01]  /*2b70*/  @P0 LDC R8, c[0x3][0x1dc] ;  /* 0x00c07700ff080b82 */ /* 0x000e220000000800 */
[----:B--2---:R-:W-:Y:S01]  /*2b80*/  @P2 FFMA R22, R3, R2, R22 ;  /* 0x0000000203162223 */ /* 0x004fe20000000016 */
[----:B------:R-:W-:-:S02]  /*2b90*/  ISETP.NE.AND P2, PT, R26, RZ, PT ;  /* 0x000000ff1a00720c */ /* 0x000fc40003f45270 */
[----:B------:R-:W-:Y:S02]  /*2ba0*/  P2R R2, PR, RZ, 0x10 ;  /* 0x00000010ff027803 */ /* 0x000fe40000000000 */
[----:B------:R-:W-:Y:S02]  /*2bb0*/  ISETP.NE.AND P4, PT, R0, RZ, PT ;  /* 0x000000ff0000720c */ /* 0x000fe40003f85270 */
[----:B------:R-:W-:Y:S01]  /*2bc0*/  PLOP3.LUT P2, PT, P5, P2, PT, 0x80, 0x8 ;  /* 0x000000000008781c */ /* 0x000fe20002f45070 */
[----:B------:R-:W3:Y:S01]  /*2bd0*/  @P6 LDC R0, c[0x3][0x1c8] ;  /* 0x00c07200ff006b82 */ /* 0x000ee20000000800 */
[----:B------:R-:W-:Y:S02]  /*2be0*/  PLOP3.LUT P5, PT, P5, P4, PT, 0x80, 0x8 ;  /* 0x000000000008781c */ /* 0x000fe40002fa9070 */
[----:B------:R-:W-:-:S09]  /*2bf0*/  ISETP.NE.AND P4, PT, R2, RZ, PT ;  /* 0x000000ff0200720c */ /* 0x000fd20003f85270 */
[----:B------:R1:W5:Y:S04]  /*2c00*/  @P2 LDG.E R11, desc[UR4][R20.64+0x8] ;  /* 0x00000804140b2981 */ /* 0x000368000c1e1900 */
[----:B------:R-:W2:Y:S01]  /*2c10*/  @P4 LDC.64 R2, c[0x0][0x380] ;  /* 0x0000e000ff024b82 */ /* 0x000ea20000000a00 */
[----:B------:R1:W5:Y:S01]  /*2c20*/  @P5 LDG.E R17, desc[UR4][R20.64+0x14] ;  /* 0x0000140414115981 */ /* 0x000362000c1e1900 */
[----:B--2---:R-:W-:-:S05]  /*2c30*/  @P4 IMAD.WIDE R2, R31, 0x4, R2 ;  /* 0x000000041f024825 */ /* 0x004fca00078e0202 */
[----:B------:R1:W5:Y:S01]  /*2c40*/  @P4 LDG.E R7, desc[UR4][R2.64] ;  /* 0x0000000402074981 */ /* 0x000362000c1e1900 */
[----:B---3--:R-:W-:Y:S01]  /*2c50*/  @P6 FFMA R22, R5, R0, R22 ;  /* 0x0000000005166223 */ /* 0x008fe20000000016 */
[----:B------:R-:W-:Y:S01]  /*2c60*/  ISETP.GE.AND P6, PT, R24, UR7, PT ;  /* 0x0000000718007c0c */ /* 0x000fe2000bfc6270 */
[----:B------:R-:W2:Y:S03]  /*2c70*/  @P4 LDC R0, c[0x3][0x1cc] ;  /* 0x00c07300ff004b82 */ /* 0x000ea60000000800 */
[----:B------:R-:W-:-:S05]  /*2c80*/  ISETP.GE.OR P6, PT, R23, UR6, P6 ;  /* 0x0000000617007c0c */ /* 0x000fca000b7c6670 */
[----:B------:R-:W3:Y:S08]  /*2c90*/  @P2 LDC R5, c[0x3][0x1d4] ;  /* 0x00c07500ff052b82 */ /* 0x000ef00000000800 */
[----:B01--4-:R-:W-:Y:S05]  /*2ca0*/  @P6 EXIT ;  /* 0x000000000000694d */ /* 0x013fea0003800000 */
[----:B------:R-:W0:Y:S01]  /*2cb0*/  LDC.64 R2, c[0x0][0x388] ;  /* 0x0000e200ff027b82 */ /* 0x000e220000000a00 */
[----:B--2--5:R-:W-:Y:S01]  /*2cc0*/  @P4 FFMA R22, R7, R0, R22 ;  /* 0x0000000007164223 */ /* 0x024fe20000000016 */
[----:B------:R-:W-:-:S03]  /*2cd0*/  IMAD R23, R23, UR7, R24 ;  /* 0x0000000717177c24 */ /* 0x000fc6000f8e0218 */
[----:B------:R-:W-:-:S03]  /*2ce0*/  @P3 FFMA R22, R9, R4, R22 ;  /* 0x0000000409163223 */ /* 0x000fc60000000016 */
[----:B------:R-:W1:Y:S01]  /*2cf0*/  @P5 LDC R10, c[0x3][0x1e0] ;  /* 0x00c07800ff0a5b82 */ /* 0x000e620000000800 */
[----:B---3--:R-:W-:-:S04]  /*2d00*/  @P2 FFMA R22, R11, R5, R22 ;  /* 0x000000050b162223 */ /* 0x008fc80000000016 */
[----:B------:R-:W-:-:S04]  /*2d10*/  @P1 FFMA R22, R13, R6, R22 ;  /* 0x000000060d161223 */ /* 0x000fc80000000016 */
[----:B------:R-:W-:Y:S01]  /*2d20*/  @P0 FFMA R22, R15, R8, R22 ;  /* 0x000000080f160223 */ /* 0x000fe20000000016 */
[----:B0-----:R-:W-:-:S04]  /*2d30*/  IMAD.WIDE R2, R23, 0x4, R2 ;  /* 0x0000000417027825 */ /* 0x001fc800078e0202 */
[----:B-1----:R-:W-:-:S05]  /*2d40*/  @P5 FFMA R22, R17, R10, R22 ;  /* 0x0000000a11165223 */ /* 0x002fca0000000016 */
[----:B------:R-:W-:Y:S01]  /*2d50*/  STG.E desc[UR4][R2.64], R22 ;  /* 0x0000001602007986 */ /* 0x000fe2000c101904 */
[----:B------:R-:W-:Y:S05]  /*2d60*/  EXIT ;  /* 0x000000000000794d */ /* 0x000fea0003800000 */
.L_x_353:
        /* <DEDUP_REMOVED lines=9> */
.L_x_364:


//--------------------- .text._Z12conv2D_basicPfS_S_iii --------------------------
	.section	.text._Z12conv2D_basicPfS_S_iii,"ax",@progbits
	.align	128
        .global         _Z12conv2D_basicPfS_S_iii
        .type           _Z12conv2D_basicPfS_S_iii,@function
        .size           _Z12conv2D_basicPfS_S_iii,(.L_x_365 - _Z12conv2D_basicPfS_S_iii)
        .other          _Z12conv2D_basicPfS_S_iii,@"STO_CUDA_ENTRY STV_DEFAULT"
_Z12conv2D_basicPfS_S_iii:
.text._Z12conv2D_basicPfS_S_iii:
[----:B------:R-:W-:Y:S01]  /*0000*/  LDC R1, c[0x0][0x37c] ;  /* 0x0000df00ff017b82 */ /* 0x000fe20000000800 */
[----:B------:R-:W0:Y:S01]  /*0010*/  S2R R3, SR_TID.Y ;  /* 0x0000000000037919 */ /* 0x000e220000002200 */
[----:B------:R-:W1:Y:S06]  /*0020*/  LDCU UR5, c[0x0][0x398] ;  /* 0x00007300ff0577ac */ /* 0x000e6c0008000800 */
[----:B------:R-:W0:Y:S01]  /*0030*/  LDC R0, c[0x0][0x364] ;  /* 0x0000d900ff007b82 */ /* 0x000e220000000800 */
[----:B------:R-:W-:Y:S01]  /*0040*/  IMAD.MOV.U32 R6, RZ, RZ, RZ ;  /* 0x000000ffff067224 */ /* 0x000fe200078e00ff */
[----:B------:R-:W2:Y:S01]  /*0050*/  S2R R2, SR_TID.X ;  /* 0x0000000000027919 */ /* 0x000ea20000002100 */
[----:B------:R-:W3:Y:S05]  /*0060*/  LDCU.64 UR10, c[0x0][0x358] ;  /* 0x00006b00ff0a77ac */ /* 0x000eea0008000a00 */
[----:B------:R-:W0:Y:S08]  /*0070*/  S2UR UR4, SR_CTAID.Y ;  /* 0x00000000000479c3 */ /* 0x000e300000002600 */
[----:B------:R-:W2:Y:S01]  /*0080*/  S2UR UR6, SR_CTAID.X ;  /* 0x00000000000679c3 */ /* 0x000ea20000002500 */
[----:B-1----:R-:W-:-:S07]  /*0090*/  UISETP.GE.AND UP0, UPT, UR5, 0x1, UPT ;  /* 0x000000010500788c */ /* 0x002fce000bf06270 */
[----:B------:R-:W2:Y:S01]  /*00a0*/  LDC R7, c[0x0][0x360] ;  /* 0x0000d800ff077b82 */ /* 0x000ea20000000800 */
[----:B0-----:R-:W-:Y:S02]  /*00b0*/  IMAD R0, R0, UR4, R3 ;  /* 0x0000000400007c24 */ /* 0x001fe4000f8e0203 */
[----:B--2---:R-:W-:Y:S01]  /*00c0*/  IMAD R7, R7, UR6, R2 ;  /* 0x0000000607077c24 */ /* 0x004fe2000f8e0202 */
[----:B---3--:R-:W-:Y:S06]  /*00d0*/  BRA.U !UP0, `(.L_x_354) ;  /* 0x0000000d084c7547 */ /* 0x008fec000b800000 */
[----:B------:R-:W-:Y:S01]  /*00e0*/  UIADD3 UR4, UPT, UPT, UR5, -0x1, URZ ;  /* 0xffffffff05047890 */ /* 0x000fe2000fffe0ff */
[----:B------:R-:W-:Y:S01]  /*00f0*/  IMAD.MOV.U32 R6, RZ, RZ, RZ ;  /* 0x000000ffff067224 */ /* 0x000fe200078e00ff */
[----:B------:R-:W-:Y:S02]  /*0100*/  ULOP3.LUT UR7, UR5, 0x7, URZ, 0xc0, !UPT ;  /* 0x0000000705077892 */ /* 0x000fe4000f8ec0ff */
[----:B------:R-:W-:Y:S02]  /*0110*/  USHF.R.U32.HI UR4, URZ, 0x1, UR4 ;  /* 0x00000001ff047899 */ /* 0x000fe40008011604 */
[----:B------:R-:W-:Y:S02]  /*0120*/  UIADD3 UR6, UPT, UPT, UR7, -0x1, URZ ;  /* 0xffffffff07067890 */ /* 0x000fe4000fffe0ff */
[----:B------:R-:W-:Y:S02]  /*0130*/  ULOP3.LUT UR8, UR5, 0x3, URZ, 0xc0, !UPT ;  /* 0x0000000305087892 */ /* 0x000fe4000f8ec0ff */
[----:B------:R-:W-:Y:S01]  /*0140*/  VIADD R8, R7, -UR4 ;  /* 0x8000000407087c36 */ /* 0x000fe20008000000 */
[----:B------:R-:W-:Y:S01]  /*0150*/  ULOP3.LUT UR5, UR5, 0x7ffffff8, URZ, 0xc0, !UPT ;  /* 0x7ffffff805057892 */ /* 0x000fe2000f8ec0ff */
[----:B------:R-:W-:Y:S01]  /*0160*/  VIADD R10, R0, -UR4 ;  /* 0x80000004000a7c36 */ /* 0x000fe20008000000 */
[----:B------:R-:W-:-:S02]  /*0170*/  UISETP.GE.U32.AND UP1, UPT, UR6, 0x3, UPT ;  /* 0x000000030600788c */ /* 0x000fc4000bf26070 */
[----:B------:R-:W-:Y:S01]  /*0180*/  SHF.R.S32.HI R9, RZ, 0x1f, R8 ;  /* 0x0000001fff097819 */ /* 0x000fe20000011408 */
[----:B------:R-:W-:-:S08]  /*0190*/  UMOV UR4, URZ ;  /* 0x000000ff00047c82 */ /* 0x000fd00008000000 */
.L_x_361:
[----:B------:R-:W0:Y:S01]  /*01a0*/  LDCU.64 UR12, c[0x0][0x398] ;  /* 0x00007300ff0c77ac */ /* 0x000e220008000a00 */
[----:B------:R-:W-:Y:S02]  /*01b0*/  VIADD R11, R10, UR4 ;  /* 0x000000040a0b7c36 */ /* 0x000fe40008000000 */
[----:B------:R-:W-:Y:S01]  /*01c0*/  IMAD.MOV.U32 R17, RZ, RZ, RZ ;  /* 0x000000ffff117224 */ /* 0x000fe200078e00ff */
[----:B------:R-:W1:Y:S01]  /*01d0*/  LDCU UR6, c[0x0][0x3a0] ;  /* 0x00007400ff0677ac */ /* 0x000e620008000800 */
[----:B0-----:R-:W-:Y:S01]  /*01e0*/  UISETP.GE.U32.AND UP2, UPT, UR12, 0x8, UPT ;  /* 0x000000080c00788c */ /* 0x001fe2000bf46070 */
[C---:B------:R-:W-:Y:S01]  /*01f0*/  ISETP.GE.AND P0, PT, R11.reuse, UR13, PT ;  /* 0x0000000d0b007c0c */ /* 0x040fe2000bf06270 */
[----:B------:R-:W-:Y:S02]  /*0200*/  UIMAD UR9, UR4, UR12, URZ ;  /* 0x0000000c040972a4 */ /* 0x000fe4000f8e02ff */
[----:B------:R-:W-:Y:S01]  /*0210*/  UIADD3 UR4, UPT, UPT, UR4, 0x1, URZ ;  /* 0x0000000104047890 */ /* 0x000fe2000fffe0ff */
[C---:B------:R-:W-:Y:S01]  /*0220*/  ISETP.GT.AND P0, PT, R11.reuse, -0x1, !P0 ;  /* 0xffffffff0b00780c */ /* 0x040fe20004704270 */
[----:B-1----:R-:W-:-:S02]  /*0230*/  IMAD R11, R11, UR6, RZ ;  /* 0x000000060b0b7c24 */ /* 0x002fc4000f8e02ff */
[----:B------:R-:W-:Y:S01]  /*0240*/  UISETP.NE.AND UP0, UPT, UR4, UR12, UPT ;  /* 0x0000000c0400728c */ /* 0x000fe2000bf05270 */
[----:B------:R-:W-:Y:S10]  /*0250*/  BRA.U !UP2, `(.L_x_355) ;  /* 0x000000050a447547 */ /* 0x000ff4000b800000 */
[----:B------:R-:W0:Y:S01]  /*0260*/  LDC.64 R2, c[0x0][0x380] ;  /* 0x0000e000ff027b82 */ /* 0x000e220000000a00 */
[----:B------:R-:W-:Y:S01]  /*0270*/  IMAD.MOV.U32 R21, RZ, RZ, RZ ;  /* 0x000000ffff157224 */ /* 0x000fe200078e00ff */
[----:B------:R-:W1:Y:S06]  /*0280*/  LDCU UR6, c[0x0][0x3a0] ;  /* 0x00007400ff0677ac */ /* 0x000e6c0008000800 */
[----:B------:R-:W2:Y:S02]  /*0290*/  LDC.64 R4, c[0x0][0x388] ;  /* 0x0000e200ff047b82 */ /* 0x000ea40000000a00 */
.L_x_356:
[----:B------:R-:W-:Y:S01]  /*02a0*/  IMAD.IADD R20, R8, 0x1, R21 ;  /* 0x0000000108147824 */ /* 0x000fe200078e0215 */
[----:B------:R-:W3:Y:S01]  /*02b0*/  LDC.64 R16, c[0x0][0x388] ;  /* 0x0000e200ff107b82 */ /* 0x000ee20000000a00 */
[----:B------:R-:W-:Y:S02]  /*02c0*/  SHF.R.S32.HI R14, RZ, 0x1f, R11 ;  /* 0x0000001fff0e7819 */ /* 0x000fe4000001140b */
[C---:B------:R-:W-:Y:S01]  /*02d0*/  VIADD R12, R20.reuse, 0x1 ;  /* 0x00000001140c7836 */ /* 0x040fe20000000000 */
[C---:B-1----:R-:W-:Y:S02]  /*02e0*/  ISETP.GE.AND P2, PT, R20.reuse, UR6, PT ;  /* 0x0000000614007c0c */ /* 0x042fe4000bf46270 */
[----:B------:R-:W-:Y:S02]  /*02f0*/  IADD3 R15, P1, P3, R11, R8, R21 ;  /* 0x000000080b0f7210 */ /* 0x000fe40007b3e015 */
[----:B------:R-:W1:Y:S01]  /*0300*/  LDC.64 R18, c[0x0][0x380] ;  /* 0x0000e000ff127b82 */ /* 0x000e620000000a00 */
[----:B------:R-:W-:-:S02]  /*0310*/  ISETP.GT.AND P2, PT, R20, -0x1, !P2 ;  /* 0xffffffff1400780c */ /* 0x000fc40005744270 */
[C---:B------:R-:W-:Y:S02]  /*0320*/  ISETP.GE.AND P6, PT, R12.reuse, UR6, PT ;  /* 0x000000060c007c0c */ /* 0x040fe4000bfc6270 */
[----:B------:R-:W-:Y:S02]  /*0330*/  PLOP3.LUT P2, PT, P0, P2, PT, 0x80, 0x8 ;  /* 0x000000000008781c */ /* 0x000fe40000745070 */
[----:B------:R-:W-:Y:S02]  /*0340*/  ISETP.GT.AND P6, PT, R12, -0x1, !P6 ;  /* 0xffffffff0c00780c */ /* 0x000fe400077c4270 */
[----:B------:R-:W-:-:S09]  /*0350*/  SHF.R.S32.HI R12, RZ, 0x1f, R21 ;  /* 0x0000001fff0c7819 */ /* 0x000fd20000011415 */
[----:B------:R-:W-:Y:S02]  /*0360*/  @P2 VIADD R13, R21, UR9 ;  /* 0x00000009150d2c36 */ /* 0x000fe40008000000 */
[----:B------:R-:W-:Y:S02]  /*0370*/  @P2 IMAD.IADD R9, R11, 0x1, R20 ;  /* 0x000000010b092824 */ /* 0x000fe400078e0214 */
[----:B---3--:R-:W-:Y:S01]  /*0380*/  @P2 IMAD.WIDE.U32 R16, R13, 0x4, R16 ;  /* 0x000000040d102825 */ /* 0x008fe200078e0010 */
[----:B------:R-:W-:-:S03]  /*0390*/  IADD3 R13, P4, PT, R21, UR9, RZ ;  /* 0x00000009150d7c10 */ /* 0x000fc6000ff9e0ff */
[----:B-1----:R-:W-:Y:S01]  /*03a0*/  @P2 IMAD.WIDE R18, R9, 0x4, R18 ;  /* 0x0000000409122825 */ /* 0x002fe200078e0212 */
[----:B------:R-:W-:Y:S01]  /*03b0*/  SHF.R.S32.HI R9, RZ, 0x1f, R8 ;  /* 0x0000001fff097819 */ /* 0x000fe20000011408 */
[----:B------:R-:W3:Y:S04]  /*03c0*/  @P2 LDG.E R16, desc[UR10][R16.64] ;  /* 0x0000000a10102981 */ /* 0x000ee8000c1e1900 */
[----:B------:R-:W3:Y:S01]  /*03d0*/  @P2 LDG.E R23, desc[UR10][R18.64] ;  /* 0x0000000a12172981 */ /* 0x000ee2000c1e1900 */
[----:B------:R-:W-:Y:S01]  /*03e0*/  PLOP3.LUT P6, PT, P0, P6, PT, 0x80, 0x8 ;  /* 0x000000000008781c */ /* 0x000fe200007cd070 */
[--C-:B------:R-:W-:Y:S01]  /*03f0*/  IMAD.X R24, RZ, RZ, R12.reuse, P4 ;  /* 0x000000ffff187224 */ /* 0x100fe200020e060c */
[----:B------:R-:W-:Y:S01]  /*0400*/  IADD3.X R26, PT, PT, R14, R9, R12, P1, P3 ;  /* 0x000000090e1a7210 */ /* 0x000fe20000fe640c */
[----:B------:R-:W-:Y:S01]  /*0410*/  VIADD R22, R20, 0x2 ;  /* 0x0000000214167836 */ /* 0x000fe20000000000 */
[----:B0-----:R-:W-:-:S02]  /*0420*/  LEA R14, P1, R15, R2, 0x2 ;  /* 0x000000020f0e7211 */ /* 0x001fc400078210ff */
[----:B--2---:R-:W-:Y:S02]  /*0430*/  LEA R12, P3, R13, R4, 0x2 ;  /* 0x000000040d0c7211 */ /* 0x004fe400078610ff */
[----:B------:R-:W-:Y:S02]  /*0440*/  LEA.HI.X R15, R15, R3, R26, 0x2, P1 ;  /* 0x000000030f0f7211 */ /* 0x000fe400008f141a */
[----:B------:R-:W-:Y:S02]  /*0450*/  LEA.HI.X R13, R13, R5, R24, 0x2, P3 ;  /* 0x000000050d0d7211 */ /* 0x000fe400018f1418 */
[C---:B------:R-:W-:Y:S01]  /*0460*/  ISETP.GE.AND P1, PT, R22.reuse, UR6, PT ;  /* 0x0000000616007c0c */ /* 0x040fe2000bf26270 */
[----:B------:R-:W2:Y:S03]  /*0470*/  @P6 LDG.E R25, desc[UR10][R14.64+0x4] ;  /* 0x0000040a0e196981 */ /* 0x000ea6000c1e1900 */
[----:B------:R-:W-:Y:S01]  /*0480*/  ISETP.GT.AND P1, PT, R22, -0x1, !P1 ;  /* 0xffffffff1600780c */ /* 0x000fe20004f24270 */
[----:B------:R-:W2:Y:S03]  /*0490*/  @P6 LDG.E R18, desc[UR10][R12.64+0x4] ;  /* 0x0000040a0c126981 */ /* 0x000ea6000c1e1900 */
[----:B------:R-:W-:-:S13]  /*04a0*/  PLOP3.LUT P1, PT, P0, P1, PT, 0x80, 0x8 ;  /* 0x000000000008781c */ /* 0x000fda0000723070 */
[----:B------:R-:W4:Y:S04]  /*04b0*/  @P1 LDG.E R19, desc[UR10][R14.64+0x8] ;  /* 0x0000080a0e131981 */ /* 0x000f28000c1e1900 */
[----:B------:R-:W4:Y:S01]  /*04c0*/  @P1 LDG.E R17, desc[UR10][R12.64+0x8] ;  /* 0x0000080a0c111981 */ /* 0x000f22000c1e1900 */
[C---:B------:R-:W-:Y:S02]  /*04d0*/  VIADD R22, R20.reuse, 0x3 ;  /* 0x0000000314167836 */ /* 0x040fe40000000000 */
[----:B---3--:R-:W-:Y:S01]  /*04e0*/  @P2 FFMA R6, R23, R16, R6 ;  /* 0x0000001017062223 */ /* 0x008fe20000000006 */
[----:B------:R-:W-:Y:S02]  /*04f0*/  VIADD R16, R20, 0x4 ;  /* 0x0000000414107836 */ /* 0x000fe40000000000 */
[----:B------:R-:W-:Y:S01]  /*0500*/  ISETP.GE.AND P2, PT, R22, UR6, PT ;  /* 0x0000000616007c0c */ /* 0x000fe2000bf46270 */
[----:B------:R-:W-:-:S02]  /*0510*/  VIADD R23, R20, 0x5 ;  /* 0x0000000514177836 */ /* 0x000fc40000000000 */
[----:B------:R-:W-:Y:S02]  /*0520*/  ISETP.GE.AND P4, PT, R16, UR6, PT ;  /* 0x0000000610007c0c */ /* 0x000fe4000bf86270 */
[----:B------:R-:W-:Y:S01]  /*0530*/  ISETP.GT.AND P2, PT, R22, -0x1, !P2 ;  /* 0xffffffff1600780c */ /* 0x000fe20005744270 */
[----:B------:R-:W-:Y:S01]  /*0540*/  VIADD R22, R20, 0x6 ;  /* 0x0000000614167836 */ /* 0x000fe20000000000 */
[----:B------:R-:W-:Y:S02]  /*0550*/  ISETP.GE.AND P3, PT, R23, UR6, PT ;  /* 0x0000000617007c0c */ /* 0x000fe4000bf66270 */
[----:B------:R-:W-:Y:S02]  /*0560*/  ISETP.GT.AND P4, PT, R16, -0x1, !P4 ;  /* 0xffffffff1000780c */ /* 0x000fe40006784270 */
[----:B------:R-:W-:Y:S01]  /*0570*/  PLOP3.LUT P2, PT, P0, P2, PT, 0x80, 0x8 ;  /* 0x000000000008781c */ /* 0x000fe20000745070 */
[----:B------:R-:W-:Y:S01]  /*0580*/  VIADD R20, R20, 0x7 ;  /* 0x0000000714147836 */ /* 0x000fe20000000000 */
[----:B------:R-:W-:-:S02]  /*0590*/  ISETP.GE.AND P5, PT, R22, UR6, PT ;  /* 0x0000000616007c0c */ /* 0x000fc4000bfa6270 */
[----:B------:R-:W-:Y:S02]  /*05a0*/  ISETP.GT.AND P3, PT, R23, -0x1, !P3 ;  /* 0xffffffff1700780c */ /* 0x000fe40005f64270 */
[----:B------:R-:W-:Y:S01]  /*05b0*/  PLOP3.LUT P4, PT, P0, P4, PT, 0x80, 0x8 ;  /* 0x000000000008781c */ /* 0x000fe20000789070 */
[----:B--2---:R-:W-:Y:S01]  /*05c0*/  @P6 FFMA R6, R25, R18, R6 ;  /* 0x0000001219066223 */ /* 0x004fe20000000006 */
[----:B------:R-:W-:Y:S02]  /*05d0*/  ISETP.GT.AND P5, PT, R22, -0x1, !P5 ;  /* 0xffffffff1600780c */ /* 0x000fe40006fa4270 */
[C---:B------:R-:W-:Y:S02]  /*05e0*/  ISETP.GE.AND P6, PT, R20.reuse, UR6, PT ;  /* 0x0000000614007c0c */ /* 0x040fe4000bfc6270 */
[----:B------:R-:W-:Y:S01]  /*05f0*/  PLOP3.LUT P3, PT, P0, P3, PT, 0x80, 0x8 ;  /* 0x000000000008781c */ /* 0x000fe20000767070 */
[----:B------:R-:W2:Y:S01]  /*0600*/  @P2 LDG.E R23, desc[UR10][R14.64+0xc] ;  /* 0x00000c0a0e172981 */ /* 0x000ea2000c1e1900 */
[----:B------:R-:W-:-:S02]  /*0610*/  ISETP.GT.AND P6, PT, R20, -0x1, !P6 ;  /* 0xffffffff1400780c */ /* 0x000fc400077c4270 */
[----:B------:R-:W-:Y:S01]  /*0620*/  PLOP3.LUT P5, PT, P0, P5, PT, 0x80, 0x8 ;  /* 0x000000000008781c */ /* 0x000fe200007ab070 */
[----:B------:R-:W2:Y:S01]  /*0630*/  @P2 LDG.E R16, desc[UR10][R12.64+0xc] ;  /* 0x00000c0a0c102981 */ /* 0x000ea2000c1e1900 */
[----:B------:R-:W-:-:S03]  /*0640*/  PLOP3.LUT P6, PT, P0, P6, PT, 0x80, 0x8 ;  /* 0x000000000008781c */ /* 0x000fc600007cd070 */
[----:B------:R-:W3:Y:S04]  /*0650*/  @P4 LDG.E R25, desc[UR10][R14.64+0x10] ;  /* 0x0000100a0e194981 */ /* 0x000ee8000c1e1900 */
[----:B------:R-:W3:Y:S01]  /*0660*/  @P4 LDG.E R18, desc[UR10][R12.64+0x10] ;  /* 0x0000100a0c124981 */ /* 0x000ee2000c1e1900 */
[----:B----4-:R-:W-:-:S03]  /*0670*/  @P1 FFMA R6, R19, R17, R6 ;  /* 0x0000001113061223 */ /* 0x010fc60000000006 */
[----:B------:R-:W4:Y:S04]  /*0680*/  @P3 LDG.E R27, desc[UR10][R14.64+0x14] ;  /* 0x0000140a0e1b3981 */ /* 0x000f28000c1e1900 */
[----:B------:R-:W4:Y:S04]  /*0690*/  @P3 LDG.E R20, desc[UR10][R12.64+0x14] ;  /* 0x0000140a0c143981 */ /* 0x000f28000c1e1900 */
[----:B------:R-:W5:Y:S04]  /*06a0*/  @P5 LDG.E R17, desc[UR10][R14.64+0x18] ;  /* 0x0000180a0e115981 */ /* 0x000f68000c1e1900 */
[----:B------:R-:W5:Y:S04]  /*06b0*/  @P5 LDG.E R19, desc[UR10][R12.64+0x18] ;  /* 0x0000180a0c135981 */ /* 0x000f68000c1e1900 */
[----:B------:R-:W5:Y:S04]  /*06c0*/  @P6 LDG.E R29, desc[UR10][R14.64+0x1c] ;  /* 0x00001c0a0e1d6981 */ /* 0x000f68000c1e1900 */
[----:B------:R-:W5:Y:S01]  /*06d0*/  @P6 LDG.E R22, desc[UR10][R12.64+0x1c] ;  /* 0x00001c0a0c166981 */ /* 0x000f62000c1e1900 */
[----:B------:R-:W-:-:S05]  /*06e0*/  VIADD R21, R21, 0x8 ;  /* 0x0000000815157836 */ /* 0x000fca0000000000 */
[----:B------:R-:W-:Y:S01]  /*06f0*/  ISETP.NE.AND P1, PT, R21, UR5, PT ;  /* 0x0000000515007c0c */ /* 0x000fe2000bf25270 */
[----:B--2---:R-:W-:-:S04]  /*0700*/  @P2 FFMA R6, R23, R16, R6 ;  /* 0x0000001017062223 */ /* 0x004fc80000000006 */
[----:B---3--:R-:W-:-:S04]  /*0710*/  @P4 FFMA R6, R25, R18, R6 ;  /* 0x0000001219064223 */ /* 0x008fc80000000006 */
[----:B----4-:R-:W-:-:S04]  /*0720*/  @P3 FFMA R6, R27, R20, R6 ;  /* 0x000000141b063223 */ /* 0x010fc80000000006 */
[----:B-----5:R-:W-:-:S04]  /*0730*/  @P5 FFMA R6, R17, R19, R6 ;  /* 0x0000001311065223 */ /* 0x020fc80000000006 */
[----:B------:R-:W-:Y:S01]  /*0740*/  @P6 FFMA R6, R29, R22, R6 ;  /* 0x000000161d066223 */ /* 0x000fe20000000006 */
[----:B------:R-:W-:Y:S06]  /*0750*/  @P1 BRA `(.L_x_356) ;  /* 0xfffffff800d01947 */ /* 0x000fec000383ffff */
[----:B------:R-:W-:-:S07]  /*0760*/  IMAD.U32 R17, RZ, RZ, UR5 ;  /* 0x00000005ff117e24 */ /* 0x000fce000f8e00ff */
.L_x_355:
[----:B------:R-:W-:-:S09]  /*0770*/  UISETP.NE.AND UP2, UPT, UR7, URZ, UPT ;  /* 0x000000ff0700728c */ /* 0x000fd2000bf45270 */
[----:B------:R-:W-:Y:S05]  /*0780*/  BRA.U !UP2, `(.L_x_357) ;  /* 0x000000050a9c7547 */ /* 0x000fea000b800000 */
[----:B------:R-:W-:Y:S01]  /*0790*/  UISETP.NE.AND UP2, UPT, UR8, URZ, UPT ;  /* 0x000000ff0800728c */ /* 0x000fe2000bf45270 */
[----:B------:R-:W-:Y:S10]  /*07a0*/  BRA.U !UP1, `(.L_x_358) ;  /* 0x0000000109b87547 */ /* 0x000ff4000b800000 */
[----:B------:R-:W-:Y:S01]  /*07b0*/  IMAD.IADD R16, R8, 0x1, R17 ;  /* 0x0000000108107824 */ /* 0x000fe200078e0211 */
[----:B------:R-:W0:Y:S01]  /*07c0*/  LDC.64 R4, c[0x0][0x380] ;  /* 0x0000e000ff047b82 */ /* 0x000e220000000a00 */
[----:B------:R-:W-:Y:S02]  /*07d0*/  SHF.R.S32.HI R20, RZ, 0x1f, R11 ;  /* 0x0000001fff147819 */ /* 0x000fe4000001140b */
[C---:B------:R-:W-:Y:S01]  /*07e0*/  VIADD R18, R16.reuse, 0x1 ;  /* 0x0000000110127836 */ /* 0x040fe20000000000 */
[C---:B------:R-:W-:Y:S01]  /*07f0*/  ISETP.GE.AND P1, PT, R16.reuse, UR6, PT ;  /* 0x0000000610007c0c */ /* 0x040fe2000bf26270 */
[C---:B------:R-:W-:Y:S02]  /*0800*/  VIADD R21, R16.reuse, 0x2 ;  /* 0x0000000210157836 */ /* 0x040fe40000000000 */
[C---:B------:R-:W-:Y:S01]  /*0810*/  VIADD R22, R16.reuse, 0x3 ;  /* 0x0000000310167836 */ /* 0x040fe20000000000 */
[----:B------:R-:W1:Y:S01]  /*0820*/  LDC.64 R2, c[0x0][0x380] ;  /* 0x0000e000ff027b82 */ /* 0x000e620000000a00 */
[----:B------:R-:W-:-:S02]  /*0830*/  ISETP.GT.AND P1, PT, R16, -0x1, !P1 ;  /* 0xffffffff1000780c */ /* 0x000fc40004f24270 */
[C---:B------:R-:W-:Y:S02]  /*0840*/  ISETP.GE.AND P4, PT, R18.reuse, UR6, PT ;  /* 0x0000000612007c0c */ /* 0x040fe4000bf86270 */
[----:B------:R-:W-:Y:S02]  /*0850*/  PLOP3.LUT P1, PT, P0, P1, PT, 0x80, 0x8 ;  /* 0x000000000008781c */ /* 0x000fe40000723070 */
[----:B------:R-:W-:Y:S01]  /*0860*/  ISETP.GT.AND P4, PT, R18, -0x1, !P4 ;  /* 0xffffffff1200780c */ /* 0x000fe20006784270 */
[----:B------:R-:W2:Y:S01]  /*0870*/  LDC.64 R14, c[0x0][0x388] ;  /* 0x0000e200ff0e7b82 */ /* 0x000ea20000000a00 */
[----:B------:R-:W-:Y:S02]  /*0880*/  IADD3 R18, P5, P6, R11, R8, R17 ;  /* 0x000000080b127210 */ /* 0x000fe40007ebe011 */
[----:B------:R-:W-:Y:S02]  /*0890*/  ISETP.GE.AND P2, PT, R21, UR6, PT ;  /* 0x0000000615007c0c */ /* 0x000fe4000bf46270 */
[----:B------:R-:W-:-:S02]  /*08a0*/  IADD3.X R20, PT, PT, R20, R9, RZ, P5, P6 ;  /* 0x0000000914147210 */ /* 0x000fc40002fec4ff */
[C---:B------:R-:W-:Y:S01]  /*08b0*/  ISETP.GE.AND P3, PT, R22.reuse, UR6, PT ;  /* 0x0000000616007c0c */ /* 0x040fe2000bf66270 */
[----:B------:R-:W3:Y:S01]  /*08c0*/  LDC.64 R12, c[0x0][0x388] ;  /* 0x0000e200ff0c7b82 */ /* 0x000ee20000000a00 */
[----:B------:R-:W-:Y:S01]  /*08d0*/  ISETP.GT.AND P2, PT, R21, -0x1, !P2 ;  /* 0xffffffff1500780c */ /* 0x000fe20005744270 */
[----:B------:R-:W-:Y:S01]  /*08e0*/  @P1 IMAD.IADD R19, R11, 0x1, R16 ;  /* 0x000000010b131824 */ /* 0x000fe200078e0210 */
[----:B------:R-:W-:Y:S02]  /*08f0*/  IADD3 R16, P5, PT, R17, UR9, RZ ;  /* 0x0000000911107c10 */ /* 0x000fe4000ffbe0ff */
[----:B------:R-:W-:Y:S01]  /*0900*/  PLOP3.LUT P4, PT, P0, P4, PT, 0x80, 0x8 ;  /* 0x000000000008781c */ /* 0x000fe20000789070 */
[----:B0-----:R-:W-:Y:S01]  /*0910*/  @P1 IMAD.WIDE R4, R19, 0x4, R4 ;  /* 0x0000000413041825 */ /* 0x001fe200078e0204 */
[----:B------:R-:W-:Y:S02]  /*0920*/  ISETP.GT.AND P3, PT, R22, -0x1, !P3 ;  /* 0xffffffff1600780c */ /* 0x000fe40005f64270 */
[C---:B-1----:R-:W-:Y:S01]  /*0930*/  LEA R2, P6, R18.reuse, R2, 0x2 ;  /* 0x0000000212027211 */ /* 0x042fe200078c10ff */
[----:B------:R-:W-:Y:S01]  /*0940*/  @P1 VIADD R19, R17, UR9 ;  /* 0x0000000911131c36 */ /* 0x000fe20008000000 */
[----:B------:R-:W-:Y:S01]  /*0950*/  PLOP3.LUT P2, PT, P0, P2, PT, 0x80, 0x8 ;  /* 0x000000000008781c */ /* 0x000fe20000745070 */
[----:B------:R-:W4:Y:S01]  /*0960*/  @P1 LDG.E R5, desc[UR10][R4.64] ;  /* 0x0000000a04051981 */ /* 0x000f22000c1e1900 */
[----:B------:R-:W-:Y:S01]  /*0970*/  LEA.HI.X R3, R18, R3, R20, 0x2, P6 ;  /* 0x0000000312037211 */ /* 0x000fe200030f1414 */
[----:B------:R-:W-:Y:S01]  /*0980*/  IMAD.X R18, RZ, RZ, RZ, P5 ;  /* 0x000000ffff127224 */ /* 0x000fe200028e06ff */
[----:B------:R-:W-:Y:S01]  /*0990*/  PLOP3.LUT P3, PT, P0, P3, PT, 0x80, 0x8 ;  /* 0x000000000008781c */ /* 0x000fe20000767070 */
[----:B--2---:R-:W-:-:S02]  /*09a0*/  @P1 IMAD.WIDE.U32 R14, R19, 0x4, R14 ;  /* 0x00000004130e1825 */ /* 0x004fc400078e000e */
[----:B------:R-:W2:Y:S04]  /*09b0*/  @P4 LDG.E R19, desc[UR10][R2.64+0x4] ;  /* 0x0000040a02134981 */ /* 0x000ea8000c1e1900 */
[----:B------:R-:W4:Y:S01]  /*09c0*/  @P1 LDG.E R14, desc[UR10][R14.64] ;  /* 0x0000000a0e0e1981 */ /* 0x000f22000c1e1900 */
[----:B---3--:R-:W-:-:S03]  /*09d0*/  LEA R12, P5, R16, R12, 0x2 ;  /* 0x0000000c100c7211 */ /* 0x008fc600078a10ff */
[----:B------:R-:W3:Y:S01]  /*09e0*/  @P2 LDG.E R21, desc[UR10][R2.64+0x8] ;  /* 0x0000080a02152981 */ /* 0x000ee2000c1e1900 */
[----:B------:R-:W-:-:S03]  /*09f0*/  LEA.HI.X R13, R16, R13, R18, 0x2, P5 ;  /* 0x0000000d100d7211 */ /* 0x000fc600028f1412 */
[----:B------:R-:W5:Y:S04]  /*0a00*/  @P3 LDG.E R23, desc[UR10][R2.64+0xc] ;  /* 0x00000c0a02173981 */ /* 0x000f68000c1e1900 */
[----:B------:R-:W2:Y:S04]  /*0a10*/  @P4 LDG.E R16, desc[UR10][R12.64+0x4] ;  /* 0x0000040a0c104981 */ /* 0x000ea8000c1e1900 */
[----:B------:R-:W3:Y:S04]  /*0a20*/  @P2 LDG.E R18, desc[UR10][R12.64+0x8] ;  /* 0x0000080a0c122981 */ /* 0x000ee8000c1e1900 */
[----:B------:R-:W5:Y:S01]  /*0a30*/  @P3 LDG.E R20, desc[UR10][R12.64+0xc] ;  /* 0x00000c0a0c143981 */ /* 0x000f62000c1e1900 */
[----:B------:R-:W-:-:S02]  /*0a40*/  VIADD R17, R17, 0x4 ;  /* 0x0000000411117836 */ /* 0x000fc40000000000 */
[----:B----4-:R-:W-:-:S04]  /*0a50*/  @P1 FFMA R6, R5, R14, R6 ;  /* 0x0000000e05061223 */ /* 0x010fc80000000006 */
[----:B--2---:R-:W-:-:S04]  /*0a60*/  @P4 FFMA R6, R19, R16, R6 ;  /* 0x0000001013064223 */ /* 0x004fc80000000006 */
[----:B---3--:R-:W-:-:S04]  /*0a70*/  @P2 FFMA R6, R21, R18, R6 ;  /* 0x0000001215062223 */ /* 0x008fc80000000006 */
[----:B-----5:R-:W-:-:S07]  /*0a80*/  @P3 FFMA R6, R23, R20, R6 ;  /* 0x0000001417063223 */ /* 0x020fce0000000006 */
.L_x_358:
[----:B------:R-:W-:Y:S05]  /*0a90*/  BRA.U !UP2, `(.L_x_357) ;  /* 0x000000010ad87547 */ /* 0x000fea000b800000 */
[----:B------:R-:W0:Y:S01]  /*0aa0*/  LDCU UR12, c[0x0][0x398] ;  /* 0x00007300ff0c77ac */ /* 0x000e220008000800 */
[----:B------:R-:W-:Y:S02]  /*0ab0*/  UISETP.NE.AND UP2, UPT, UR8, 0x1, UPT ;  /* 0x000000010800788c */ /* 0x000fe4000bf45270 */
[----:B0-----:R-:W-:-:S07]  /*0ac0*/  ULOP3.LUT UP3, URZ, UR12, 0x1, URZ, 0xc0, !UPT ;  /* 0x000000010cff7892 */ /* 0x001fce000f86c0ff */
[----:B------:R-:W-:Y:S05]  /*0ad0*/  BRA.U !UP2, `(.L_x_359) ;  /* 0x000000010a847547 */ /* 0x000fea000b800000 */
[----:B------:R-:W-:Y:S01]  /*0ae0*/  IMAD.IADD R22, R8, 0x1, R17 ;  /* 0x0000000108167824 */ /* 0x000fe200078e0211 */
[----:B------:R-:W0:Y:S03]  /*0af0*/  LDC.64 R12, c[0x0][0x380] ;  /* 0x0000e000ff0c7b82 */ /* 0x000e260000000a00 */
[C---:B------:R-:W-:Y:S01]  /*0b00*/  VIADD R2, R22.reuse, 0x1 ;  /* 0x0000000116027836 */ /* 0x040fe20000000000 */
[----:B------:R-:W-:-:S04]  /*0b10*/  ISETP.GE.AND P2, PT, R22, UR6, PT ;  /* 0x0000000616007c0c */ /* 0x000fc8000bf46270 */
[----:B------:R-:W-:Y:S01]  /*0b20*/  ISETP.GE.AND P1, PT, R2, UR6, PT ;  /* 0x0000000602007c0c */ /* 0x000fe2000bf26270 */
[----:B------:R-:W1:Y:S01]  /*0b30*/  LDC.64 R14, c[0x0][0x388] ;  /* 0x0000e200ff0e7b82 */ /* 0x000e620000000a00 */
[----:B------:R-:W-:Y:S02]  /*0b40*/  ISETP.GT.AND P2, PT, R22, -0x1, !P2 ;  /* 0xffffffff1600780c */ /* 0x000fe40005744270 */
[----:B------:R-:W-:Y:S02]  /*0b50*/  ISETP.GT.AND P1, PT, R2, -0x1, !P1 ;  /* 0xffffffff0200780c */ /* 0x000fe40004f24270 */
[----:B------:R-:W-:Y:S02]  /*0b60*/  PLOP3.LUT P2, PT, P0, P2, PT, 0x80, 0x8 ;  /* 0x000000000008781c */ /* 0x000fe40000745070 */
[----:B------:R-:W-:Y:S01]  /*0b70*/  PLOP3.LUT P1, PT, P0, P1, PT, 0x80, 0x8 ;  /* 0x000000000008781c */ /* 0x000fe20000723070 */
[----:B------:R-:W2:Y:S08]  /*0b80*/  LDC.64 R2, c[0x0][0x380] ;  /* 0x0000e000ff027b82 */ /* 0x000eb00000000a00 */
[----:B------:R-:W3:Y:S02]  /*0b90*/  LDC.64 R4, c[0x0][0x388] ;  /* 0x0000e200ff047b82 */ /* 0x000ee40000000a00 */
[----:B------:R-:W-:-:S02]  /*0ba0*/  @P2 IMAD.IADD R23, R11, 0x1, R22 ;  /* 0x000000010b172824 */ /* 0x000fc400078e0216 */
[----:B------:R-:W-:Y:S01]  /*0bb0*/  @P1 SHF.R.S32.HI R19, RZ, 0x1f, R11 ;  /* 0x0000001fff131819 */ /* 0x000fe2000001140b */
[----:B------:R-:W-:Y:S01]  /*0bc0*/  @P2 VIADD R21, R17, UR9 ;  /* 0x0000000911152c36 */ /* 0x000fe20008000000 */
[----:B------:R-:W-:Y:S01]  /*0bd0*/  @P1 SHF.R.S32.HI R20, RZ, 0x1f, R17 ;  /* 0x0000001fff141819 */ /* 0x000fe20000011411 */
[----:B0-----:R-:W-:Y:S01]  /*0be0*/  @P2 IMAD.WIDE R12, R23, 0x4, R12 ;  /* 0x00000004170c2825 */ /* 0x001fe200078e020c */
[----:B------:R-:W-:Y:S02]  /*0bf0*/  @P1 IADD3 R16, P3, P4, R11, R8, R17 ;  /* 0x000000080b101210 */ /* 0x000fe40007c7e011 */
[----:B------:R-:W-:Y:S01]  /*0c00*/  @P1 IADD3 R18, P5, PT, R17, UR9, RZ ;  /* 0x0000000911121c10 */ /* 0x000fe2000ffbe0ff */
[----:B-1----:R-:W-:Y:S01]  /*0c10*/  @P2 IMAD.WIDE.U32 R14, R21, 0x4, R14 ;  /* 0x00000004150e2825 */ /* 0x002fe200078e000e */
[--C-:B------:R-:W-:Y:S01]  /*0c20*/  @P1 IADD3.X R19, PT, PT, R19, R9, R20.reuse, P3, P4 ;  /* 0x0000000913131210 */ /* 0x100fe20001fe8414 */
[----:B------:R-:W4:Y:S02]  /*0c30*/  @P2 LDG.E R13, desc[UR10][R12.64] ;  /* 0x0000000a0c0d2981 */ /* 0x000f24000c1e1900 */
[----:B------:R-:W-:Y:S01]  /*0c40*/  @P1 IMAD.X R20, RZ, RZ, R20, P5 ;  /* 0x000000ffff141224 */ /* 0x000fe200028e0614 */
[C---:B--2---:R-:W-:Y:S01]  /*0c50*/  @P1 LEA R2, P3, R16.reuse, R2, 0x2 ;  /* 0x0000000210021211 */ /* 0x044fe200078610ff */
[----:B------:R-:W4:Y:S03]  /*0c60*/  @P2 LDG.E R15, desc[UR10][R14.64] ;  /* 0x0000000a0e0f2981 */ /* 0x000f26000c1e1900 */
[----:B------:R-:W-:-:S02]  /*0c70*/  @P1 LEA.HI.X R3, R16, R3, R19, 0x2, P3 ;  /* 0x0000000310031211 */ /* 0x000fc400018f1413 */
[----:B---3--:R-:W-:-:S04]  /*0c80*/  @P1 LEA R4, P4, R18, R4, 0x2 ;  /* 0x0000000412041211 */ /* 0x008fc800078810ff */
[----:B------:R-:W2:Y:S01]  /*0c90*/  @P1 LDG.E R3, desc[UR10][R2.64+0x4] ;  /* 0x0000040a02031981 */ /* 0x000ea2000c1e1900 */
[----:B------:R-:W-:-:S05]  /*0ca0*/  @P1 LEA.HI.X R5, R18, R5, R20, 0x2, P4 ;  /* 0x0000000512051211 */ /* 0x000fca00020f1414 */
[----:B------:R-:W2:Y:S01]  /*0cb0*/  @P1 LDG.E R4, desc[UR10][R4.64+0x4] ;  /* 0x0000040a04041981 */ /* 0x000ea2000c1e1900 */
[----:B------:R-:W-:Y:S02]  /*0cc0*/  VIADD R17, R17, 0x2 ;  /* 0x0000000211117836 */ /* 0x000fe40000000000 */
[----:B----4-:R-:W-:-:S04]  /*0cd0*/  @P2 FFMA R6, R15, R13, R6 ;  /* 0x0000000d0f062223 */ /* 0x010fc80000000006 */
[----:B--2---:R-:W-:-:S07]  /*0ce0*/  @P1 FFMA R6, R3, R4, R6 ;  /* 0x0000000403061223 */ /* 0x004fce0000000006 */
.L_x_359:
[----:B------:R-:W-:Y:S05]  /*0cf0*/  BRA.U !UP3, `(.L_x_357) ;  /* 0x000000010b407547 */ /* 0x000fea000b800000 */
[----:B------:R-:W-:Y:S01]  /*0d00*/  IMAD.IADD R12, R8, 0x1, R17 ;  /* 0x00000001080c7824 */ /* 0x000fe200078e0211 */
[----:B------:R-:W-:Y:S04]  /*0d10*/  BSSY.RECONVERGENT B0, `(.L_x_357) ;  /* 0x000000e000007945 */ /* 0x000fe80003800200 */
[----:B------:R-:W-:-:S04]  /*0d20*/  ISETP.GE.AND P1, PT, R12, UR6, PT ;  /* 0x000000060c007c0c */ /* 0x000fc8000bf26270 */
[----:B------:R-:W-:-:S04]  /*0d30*/  ISETP.GT.AND P1, PT, R12, -0x1, !P1 ;  /* 0xffffffff0c00780c */ /* 0x000fc80004f24270 */
[----:B------:R-:W-:-:S13]  /*0d40*/  PLOP3.LUT P1, PT, P0, P1, PT, 0x80, 0x8 ;  /* 0x000000000008781c */ /* 0x000fda0000723070 */
[----:B------:R-:W-:Y:S05]  /*0d50*/  @!P1 BRA `(.L_x_360) ;  /* 0x0000000000249947 */ /* 0x000fea0003800000 */
[----:B------:R-:W0:Y:S01]  /*0d60*/  LDC.64 R2, c[0x0][0x380] ;  /* 0x0000e000ff027b82 */ /* 0x000e220000000a00 */
[----:B------:R-:W-:Y:S02]  /*0d70*/  IMAD.IADD R11, R11, 0x1, R12 ;  /* 0x000000010b0b7824 */ /* 0x000fe400078e020c */
[----:B------:R-:W-:-:S05]  /*0d80*/  VIADD R17, R17, UR9 ;  /* 0x0000000911117c36 */ /* 0x000fca0008000000 */
[----:B------:R-:W1:Y:S01]  /*0d90*/  LDC.64 R4, c[0x0][0x388] ;  /* 0x0000e200ff047b82 */ /* 0x000e620000000a00 */
[----:B0-----:R-:W-:-:S06]  /*0da0*/  IMAD.WIDE R2, R11, 0x4, R2 ;  /* 0x000000040b027825 */ /* 0x001fcc00078e0202 */
[----:B------:R-:W2:Y:S01]  /*0db0*/  LDG.E R3, desc[UR10][R2.64] ;  /* 0x0000000a02037981 */ /* 0x000ea2000c1e1900 */
[----:B-1----:R-:W-:-:S06]  /*0dc0*/  IMAD.WIDE.U32 R4, R17, 0x4, R4 ;  /* 0x0000000411047825 */ /* 0x002fcc00078e0004 */
[----:B------:R-:W2:Y:S02]  /*0dd0*/  LDG.E R4, desc[UR10][R4.64] ;  /* 0x0000000a04047981 */ /* 0x000ea4000c1e1900 */
[----:B--2---:R-:W-:-:S07]  /*0de0*/  FFMA R6, R3, R4, R6 ;  /* 0x0000000403067223 */ /* 0x004fce0000000006 */
.L_x_360:
[----:B------:R-:W-:Y:S05]  /*0df0*/  BSYNC.RECONVERGENT B0 ;  /* 0x0000000000007941 */ /* 0x000fea0003800200 */
.L_x_357:
[----:B------:R-:W-:Y:S05]  /*0e00*/  BRA.U UP0, `(.L_x_361) ;  /* 0xfffffff100e47547 */ /* 0x000fea000b83ffff */
.L_x_354:
[----:B------:R-:W0:Y:S01]  /*0e10*/  LDCU UR6, c[0x0][0x3a0] ;  /* 0x00007400ff0677ac */ /* 0x000e220008000800 */
[----:B------:R-:W1:Y:S01]  /*0e20*/  LDCU UR9, c[0x0][0x39c] ;  /* 0x00007380ff0977ac */ /* 0x000e620008000800 */
[----:B0-----:R-:W-:-:S04]  /*0e30*/  ISETP.GE.AND P0, PT, R7, UR6, PT ;  /* 0x0000000607007c0c */ /* 0x001fc8000bf06270 */
[----:B-1----:R-:W-:-:S13]  /*0e40*/  ISETP.GE.OR P0, PT, R0, UR9, P0 ;  /* 0x0000000900007c0c */ /* 0x002fda0008706670 */
[----:B------:R-:W-:Y:S05]  /*0e50*/  @P0 EXIT ;  /* 0x000000000000094d */ /* 0x000fea0003800000 */
[----:B------:R-:W0:Y:S01]  /*0e60*/  LDC.64 R2, c[0x0][0x390] ;  /* 0x0000e400ff027b82 */ /* 0x000e220000000a00 */
[----:B------:R-:W-:-:S04]  /*0e70*/  IMAD R7, R0, UR6, R7 ;  /* 0x0000000600077c24 */ /* 0x000fc8000f8e0207 */
[----:B0-----:R-:W-:-:S05]  /*0e80*/  IMAD.WIDE R2, R7, 0x4, R2 ;  /* 0x0000000407027825 */ /* 0x001fca00078e0202 */
[----:B------:R-:W-:Y:S01]  /*0e90*/  STG.E desc[UR10][R2.64], R6 ;  /* 0x0000000602007986 */ /* 0x000fe2000c10190a */
[----:B------:R-:W-:Y:S05]  /*0ea0*/  EXIT ;  /* 0x000000000000794d */ /* 0x000fea0003800000 */
.L_x_362:
        /* <DEDUP_REMOVED lines=13> */
.L_x_365:


//--------------------- .nv.shared._Z17conv2D_shared_memPfS_ii --------------------------
	.section	.nv.shared._Z17conv2D_shared_memPfS_ii,"aw",@nobits
	.sectionflags	@""
	.align	4
.nv.shared._Z17conv2D_shared_memPfS_ii:
	.zero		5120


//--------------------- .nv.shared.reserved.0     --------------------------
	.section	.nv.shared.reserved.0,"aw",@nobits
	.weak		__nv_reservedSMEM_offset_0_alias
	.size		__nv_reservedSMEM_offset_0_alias, 0, 64
	.other		__nv_reservedSMEM_offset_0_alias,@"STO_CUDA_RESERVED_SHARED STV_DEFAULT"
__nv_reservedSMEM_offset_0_alias:
	.zero		0
	.zero		64


//--------------------- .nv.constant0._Z17conv2D_shared_memPfS_ii --------------------------
	.section	.nv.constant0._Z17conv2D_shared_memPfS_ii,"a",@progbits
	.sectionflags	@""
	.align	4
.nv.constant0._Z17conv2D_shared_memPfS_ii:
	.zero		920


//--------------------- .nv.constant0._Z19conv2D_constant_memPfS_ii --------------------------
	.section	.nv.constant0._Z19conv2D_constant_memPfS_ii,"a",@progbits
	.sectionflags	@""
	.align	4
.nv.constant0._Z19conv2D_constant_memPfS_ii:
	.zero		920


//--------------------- .nv.constant0._Z12conv2D_basicPfS_S_iii --------------------------
	.section	.nv.constant0._Z12conv2D_basicPfS_S_iii,"a",@progbits
	.sectionflags	@""
	.align	4
.nv.constant0._Z12conv2D_basicPfS_S_iii:
	.zero		932


//--------------------- SYMBOLS --------------------------

	.type		.nv.reservedSmem.offset0,@object
	.size		.nv.reservedSmem.offset0,0x4
	.type		.nv.reservedSmem.cap,@object
	.size		.nv.reservedSmem.cap,0x4
